// auto-generated by cutlass_sweep.gemm — config: {"arch": "sm_100", "cluster_m": 2, "cluster_n": 2, "dtype": "fp16", "stages": 3, "tile_k": 128, "tile_m": 128, "tile_n": 64}
#include "cutlass/cutlass.h"
#include "cutlass/gemm/collective/collective_builder.hpp"
#include "cutlass/gemm/device/gemm_universal_adapter.h"
#include "cutlass/gemm/kernel/gemm_universal.hpp"
#include "cutlass/epilogue/collective/collective_builder.hpp"

using ElemA = cutlass::half_t;
using ElemB = cutlass::half_t;
using ElemCD = cutlass::half_t;
using Acc  = float;
using TileShape    = cute::Shape<cute::_128, cute::_64, cute::_128>;
using ClusterShape = cute::Shape<cute::_2, cute::_2, cute::_1>;

using CollectiveEpilogue = typename cutlass::epilogue::collective::CollectiveBuilder<
    cutlass::arch::Sm100, cutlass::arch::OpClassTensorOp,
    TileShape, ClusterShape,
    cutlass::epilogue::collective::EpilogueTileAuto,
    Acc, Acc,
    ElemCD, cutlass::layout::RowMajor, 128 / cutlass::sizeof_bits<ElemCD>::value,
    ElemCD, cutlass::layout::RowMajor, 128 / cutlass::sizeof_bits<ElemCD>::value,
    cutlass::epilogue::collective::EpilogueScheduleAuto
  >::CollectiveOp;

using CollectiveMainloop = typename cutlass::gemm::collective::CollectiveBuilder<
    cutlass::arch::Sm100, cutlass::arch::OpClassTensorOp,
    ElemA, cutlass::layout::RowMajor, 128 / cutlass::sizeof_bits<ElemA>::value,
    ElemB, cutlass::layout::ColumnMajor, 128 / cutlass::sizeof_bits<ElemB>::value,
    Acc,
    TileShape, ClusterShape,
    cutlass::gemm::collective::StageCount<3>,
    cutlass::gemm::collective::KernelScheduleAuto
  >::CollectiveOp;

using GemmKernel = cutlass::gemm::kernel::GemmUniversal<
    cute::Shape<int,int,int,int>,
    CollectiveMainloop,
    CollectiveEpilogue
>;
using Gemm = cutlass::gemm::device::GemmUniversalAdapter<GemmKernel>;

// Force the device kernel symbol into the cubin without needing a host main.
auto* _anchor = &cutlass::device_kernel<GemmKernel>;


// ===== COMPILED SASS (sm_100a) =====

	.target	sm_100a

	.elftype	@"ET_EXEC"


//--------------------- .note.nv.tkinfo           --------------------------
	.section	.note.nv.tkinfo,"",@"SHT_NOTE"
	.sectionflags	@"SHF_NOTE_NV_TKINFO"
	.tkinfo
        /*0018*/ 	.word	0x00000002
        /*0030*/ 	.string	""
        /*0030*/ 	.string	"ptxas"
        /*0030*/ 	.string	"Cuda compilation tools, release 13.0, V13.0.88"
        /*0030*/ 	.string	"Build cuda_13.0.r13.0/compiler.36424714_0"
        /*0030*/ 	.string	"-arch sm_100a -m 64 "



//--------------------- .note.nv.cuinfo           --------------------------
	.section	.note.nv.cuinfo,"",@"SHT_NOTE"
	.sectionflags	@"SHF_NOTE_NV_CUINFO"
        /*0018*/ 	.short	0x0002
        /*001a*/ 	.short	0x0064
        /*001c*/ 	.short	0x0082
	.zero		2


//--------------------- .nv.info                  --------------------------
	.section	.nv.info,"",@"SHT_CUDA_INFO"
	.align	4


	//----- nvinfo : EIATTR_REGCOUNT
	.align		4
        /*0000*/ 	.byte	0x04, 0x2f
        /*0002*/ 	.short	(.L_19 - .L_18)
	.align		4
.L_18:
        /*0004*/ 	.word	index@(_ZN7cutlass13device_kernelINS_4gemm6kernel13GemmUniversalIN4cute5tupleIJiiiiEEENS1_10collective13CollectiveMmaINS1_35MainloopSm100TmaUmmaWarpSpecializedILi3ELi2ELi4ENS5_IJNS4_1CILi2EEESB_NSA_ILi1EEEEEEEENS5_IJNSA_ILi128EEENSA_ILi64EEESF_EEENS_6half_tENS5_IJlSC_lEEESI_SJ_NS4_8TiledMMAINS4_8MMA_AtomIJNS4_26SM100_MMA_F16BF16_2x1SM_SSISI_SI_fLi128ELi64ELNS4_4UMMA5MajorE0ELSO_0ELNSN_7ScaleInE0ELSP_0EEEEEENS4_6LayoutINS5_IJSC_SC_SC_EEENS5_IJNSA_ILi0EEESU_SU_EEEEENS5_IJNS4_10UnderscoreESX_SX_EEEEENS4_28SM100_TMA_2SM_LOAD_MULTICASTENS4_14ComposedLayoutINS4_7SwizzleILi3ELi4ELi3EEENS4_18smem_ptr_flag_bitsILi16EEENSS_INS5_IJNSA_ILi8EEESG_EEENS5_IJSG_SC_EEEEEEEvNS4_8identityENS4_18SM100_TMA_2SM_LOADES1A_vS1B_EENS_8epilogue10collective18CollectiveEpilogueINS1E_23Sm100TmaWarpSpecializedILi3ELi2ELi16ELb1ELb0EEEJNS5_IJSG_SG_SF_EEENS5_IJNSS_ISG_SC_EENSS_INS5_IJNSA_ILi16EEESB_EEENS5_IJSC_NSA_ILi32EEEEEEEEEEESI_SJ_SI_SJ_NS1E_6fusion15FusionCallbacksIS1I_NS1R_17LinearCombinationISI_fSI_fLNS_15FloatRoundStyleE2EEES1J_S1Q_JEEENS4_5SM1004TMEM4LOAD26SM100_TMEM_LOAD_32dp32b16xENS4_13SM90_TMA_LOADENS11_INS12_ILi1ELi4ELi3EEES15_NSS_INS5_IJS16_S1L_EEENS5_IJS1L_SC_EEEEEEENS4_39AutoVectorizingCopyWithAssumedAlignmentILi128EEENS4_14SM90_TMA_STOREES26_S28_S28_EEEvvEEEEvNT_6ParamsE)
        /*0008*/ 	.word	0x00000048


	//----- nvinfo : EIATTR_FRAME_SIZE
	.align		4
.L_19:
        /*000c*/ 	.byte	0x04, 0x11
        /*000e*/ 	.short	(.L_21 - .L_20)
	.align		4
.L_20:
        /*0010*/ 	.word	index@($__internal_2_$__cuda_sm10x_tcgen05_guardrail_trap_unallocated_columns_being_dealloced)
        /*0014*/ 	.word	0x00000000


	//----- nvinfo : EIATTR_FRAME_SIZE
	.align		4
.L_21:
        /*0018*/ 	.byte	0x04, 0x11
        /*001a*/ 	.short	(.L_23 - .L_22)
	.align		4
.L_22:
        /*001c*/ 	.word	index@($__internal_1_$__cuda_sm10x_tcgen05_guardrail_trap_phase_invalid_during_alloc)
        /*0020*/ 	.word	0x00000000


	//----- nvinfo : EIATTR_FRAME_SIZE
	.align		4
.L_23:
        /*0024*/ 	.byte	0x04, 0x11
        /*0026*/ 	.short	(.L_25 - .L_24)
	.align		4
.L_24:
        /*0028*/ 	.word	index@($__internal_0_$__cuda_sm10x_tcgen05_guardrail_trap_col_being_dealloced_not_returned_by_alloc)
        /*002c*/ 	.word	0x00000000


	//----- nvinfo : EIATTR_FRAME_SIZE
	.align		4
.L_25:
        /*0030*/ 	.byte	0x04, 0x11
        /*0032*/ 	.short	(.L_27 - .L_26)
	.align		4
.L_26:
        /*0034*/ 	.word	index@(_ZN7cutlass13device_kernelINS_4gemm6kernel13GemmUniversalIN4cute5tupleIJiiiiEEENS1_10collective13CollectiveMmaINS1_35MainloopSm100TmaUmmaWarpSpecializedILi3ELi2ELi4ENS5_IJNS4_1CILi2EEESB_NSA_ILi1EEEEEEEENS5_IJNSA_ILi128EEENSA_ILi64EEESF_EEENS_6half_tENS5_IJlSC_lEEESI_SJ_NS4_8TiledMMAINS4_8MMA_AtomIJNS4_26SM100_MMA_F16BF16_2x1SM_SSISI_SI_fLi128ELi64ELNS4_4UMMA5MajorE0ELSO_0ELNSN_7ScaleInE0ELSP_0EEEEEENS4_6LayoutINS5_IJSC_SC_SC_EEENS5_IJNSA_ILi0EEESU_SU_EEEEENS5_IJNS4_10UnderscoreESX_SX_EEEEENS4_28SM100_TMA_2SM_LOAD_MULTICASTENS4_14ComposedLayoutINS4_7SwizzleILi3ELi4ELi3EEENS4_18smem_ptr_flag_bitsILi16EEENSS_INS5_IJNSA_ILi8EEESG_EEENS5_IJSG_SC_EEEEEEEvNS4_8identityENS4_18SM100_TMA_2SM_LOADES1A_vS1B_EENS_8epilogue10collective18CollectiveEpilogueINS1E_23Sm100TmaWarpSpecializedILi3ELi2ELi16ELb1ELb0EEEJNS5_IJSG_SG_SF_EEENS5_IJNSS_ISG_SC_EENSS_INS5_IJNSA_ILi16EEESB_EEENS5_IJSC_NSA_ILi32EEEEEEEEEEESI_SJ_SI_SJ_NS1E_6fusion15FusionCallbacksIS1I_NS1R_17LinearCombinationISI_fSI_fLNS_15FloatRoundStyleE2EEES1J_S1Q_JEEENS4_5SM1004TMEM4LOAD26SM100_TMEM_LOAD_32dp32b16xENS4_13SM90_TMA_LOADENS11_INS12_ILi1ELi4ELi3EEES15_NSS_INS5_IJS16_S1L_EEENS5_IJS1L_SC_EEEEEEENS4_39AutoVectorizingCopyWithAssumedAlignmentILi128EEENS4_14SM90_TMA_STOREES26_S28_S28_EEEvvEEEEvNT_6ParamsE)
        /*0038*/ 	.word	0x00000000


	//----- nvinfo : EIATTR_MIN_STACK_SIZE
	.align		4
.L_27:
        /*003c*/ 	.byte	0x04, 0x12
        /*003e*/ 	.short	(.L_29 - .L_28)
	.align		4
.L_28:
        /*0040*/ 	.word	index@(_ZN7cutlass13device_kernelINS_4gemm6kernel13GemmUniversalIN4cute5tupleIJiiiiEEENS1_10collective13CollectiveMmaINS1_35MainloopSm100TmaUmmaWarpSpecializedILi3ELi2ELi4ENS5_IJNS4_1CILi2EEESB_NSA_ILi1EEEEEEEENS5_IJNSA_ILi128EEENSA_ILi64EEESF_EEENS_6half_tENS5_IJlSC_lEEESI_SJ_NS4_8TiledMMAINS4_8MMA_AtomIJNS4_26SM100_MMA_F16BF16_2x1SM_SSISI_SI_fLi128ELi64ELNS4_4UMMA5MajorE0ELSO_0ELNSN_7ScaleInE0ELSP_0EEEEEENS4_6LayoutINS5_IJSC_SC_SC_EEENS5_IJNSA_ILi0EEESU_SU_EEEEENS5_IJNS4_10UnderscoreESX_SX_EEEEENS4_28SM100_TMA_2SM_LOAD_MULTICASTENS4_14ComposedLayoutINS4_7SwizzleILi3ELi4ELi3EEENS4_18smem_ptr_flag_bitsILi16EEENSS_INS5_IJNSA_ILi8EEESG_EEENS5_IJSG_SC_EEEEEEEvNS4_8identityENS4_18SM100_TMA_2SM_LOADES1A_vS1B_EENS_8epilogue10collective18CollectiveEpilogueINS1E_23Sm100TmaWarpSpecializedILi3ELi2ELi16ELb1ELb0EEEJNS5_IJSG_SG_SF_EEENS5_IJNSS_ISG_SC_EENSS_INS5_IJNSA_ILi16EEESB_EEENS5_IJSC_NSA_ILi32EEEEEEEEEEESI_SJ_SI_SJ_NS1E_6fusion15FusionCallbacksIS1I_NS1R_17LinearCombinationISI_fSI_fLNS_15FloatRoundStyleE2EEES1J_S1Q_JEEENS4_5SM1004TMEM4LOAD26SM100_TMEM_LOAD_32dp32b16xENS4_13SM90_TMA_LOADENS11_INS12_ILi1ELi4ELi3EEES15_NSS_INS5_IJS16_S1L_EEENS5_IJS1L_SC_EEEEEEENS4_39AutoVectorizingCopyWithAssumedAlignmentILi128EEENS4_14SM90_TMA_STOREES26_S28_S28_EEEvvEEEEvNT_6ParamsE)
        /*0044*/ 	.word	0x00000000
.L_29:


//--------------------- .nv.compat                --------------------------
	.section	.nv.compat,"",@"SHT_CUDA_COMPAT_INFO"
	.align	4
        /*0000*/ 	.byte	0x02, 0x09, 0x01, 0x00, 0x02, 0x02, 0x02, 0x00, 0x02, 0x05, 0x05, 0x00, 0x03, 0x07, 0x01, 0x01
        /*0010*/ 	.byte	0x02, 0x03, 0x01, 0x00, 0x02, 0x06, 0x01, 0x00, 0x04, 0x0b, 0x08, 0x00, 0x09, 0x00, 0x00, 0x00
        /*0020*/ 	.byte	0x00, 0x00, 0x00, 0x00


//--------------------- .nv.info._ZN7cutlass13device_kernelINS_4gemm6kernel13GemmUniversalIN4cute5tupleIJiiiiEEENS1_10collective13CollectiveMmaINS1_35MainloopSm100TmaUmmaWarpSpecializedILi3ELi2ELi4ENS5_IJNS4_1CILi2EEESB_NSA_ILi1EEEEEEEENS5_IJNSA_ILi128EEENSA_ILi64EEESF_EEENS_6half_tENS5_IJlSC_lEEESI_SJ_NS4_8TiledMMAINS4_8MMA_AtomIJNS4_26SM100_MMA_F16BF16_2x1SM_SSISI_SI_fLi128ELi64ELNS4_4UMMA5MajorE0ELSO_0ELNSN_7ScaleInE0ELSP_0EEEEEENS4_6LayoutINS5_IJSC_SC_SC_EEENS5_IJNSA_ILi0EEESU_SU_EEEEENS5_IJNS4_10UnderscoreESX_SX_EEEEENS4_28SM100_TMA_2SM_LOAD_MULTICASTENS4_14ComposedLayoutINS4_7SwizzleILi3ELi4ELi3EEENS4_18smem_ptr_flag_bitsILi16EEENSS_INS5_IJNSA_ILi8EEESG_EEENS5_IJSG_SC_EEEEEEEvNS4_8identityENS4_18SM100_TMA_2SM_LOADES1A_vS1B_EENS_8epilogue10collective18CollectiveEpilogueINS1E_23Sm100TmaWarpSpecializedILi3ELi2ELi16ELb1ELb0EEEJNS5_IJSG_SG_SF_EEENS5_IJNSS_ISG_SC_EENSS_INS5_IJNSA_ILi16EEESB_EEENS5_IJSC_NSA_ILi32EEEEEEEEEEESI_SJ_SI_SJ_NS1E_6fusion15FusionCallbacksIS1I_NS1R_17LinearCombinationISI_fSI_fLNS_15FloatRoundStyleE2EEES1J_S1Q_JEEENS4_5SM1004TMEM4LOAD26SM100_TMEM_LOAD_32dp32b16xENS4_13SM90_TMA_LOADENS11_INS12_ILi1ELi4ELi3EEES15_NSS_INS5_IJS16_S1L_EEENS5_IJS1L_SC_EEEEEEENS4_39AutoVectorizingCopyWithAssumedAlignmentILi128EEENS4_14SM90_TMA_STOREES26_S28_S28_EEEvvEEEEvNT_6ParamsE --------------------------
	.section	.nv.info._ZN7cutlass13device_kernelINS_4gemm6kernel13GemmUniversalIN4cute5tupleIJiiiiEEENS1_10collective13CollectiveMmaINS1_35MainloopSm100TmaUmmaWarpSpecializedILi3ELi2ELi4ENS5_IJNS4_1CILi2EEESB_NSA_ILi1EEEEEEEENS5_IJNSA_ILi128EEENSA_ILi64EEESF_EEENS_6half_tENS5_IJlSC_lEEESI_SJ_NS4_8TiledMMAINS4_8MMA_AtomIJNS4_26SM100_MMA_F16BF16_2x1SM_SSISI_SI_fLi128ELi64ELNS4_4UMMA5MajorE0ELSO_0ELNSN_7ScaleInE0ELSP_0EEEEEENS4_6LayoutINS5_IJSC_SC_SC_EEENS5_IJNSA_ILi0EEESU_SU_EEEEENS5_IJNS4_10UnderscoreESX_SX_EEEEENS4_28SM100_TMA_2SM_LOAD_MULTICASTENS4_14ComposedLayoutINS4_7SwizzleILi3ELi4ELi3EEENS4_18smem_ptr_flag_bitsILi16EEENSS_INS5_IJNSA_ILi8EEESG_EEENS5_IJSG_SC_EEEEEEEvNS4_8identityENS4_18SM100_TMA_2SM_LOADES1A_vS1B_EENS_8epilogue10collective18CollectiveEpilogueINS1E_23Sm100TmaWarpSpecializedILi3ELi2ELi16ELb1ELb0EEEJNS5_IJSG_SG_SF_EEENS5_IJNSS_ISG_SC_EENSS_INS5_IJNSA_ILi16EEESB_EEENS5_IJSC_NSA_ILi32EEEEEEEEEEESI_SJ_SI_SJ_NS1E_6fusion15FusionCallbacksIS1I_NS1R_17LinearCombinationISI_fSI_fLNS_15FloatRoundStyleE2EEES1J_S1Q_JEEENS4_5SM1004TMEM4LOAD26SM100_TMEM_LOAD_32dp32b16xENS4_13SM90_TMA_LOADENS11_INS12_ILi1ELi4ELi3EEES15_NSS_INS5_IJS16_S1L_EEENS5_IJS1L_SC_EEEEEEENS4_39AutoVectorizingCopyWithAssumedAlignmentILi128EEENS4_14SM90_TMA_STOREES26_S28_S28_EEEvvEEEEvNT_6ParamsE,"",@"SHT_CUDA_INFO"
	.sectionflags	@""
	.align	4


	//----- nvinfo : EIATTR_CUDA_API_VERSION
	.align		4
        /*0000*/ 	.byte	0x04, 0x37
        /*0002*/ 	.short	(.L_31 - .L_30)
.L_30:
        /*0004*/ 	.word	0x00000082


	//----- nvinfo : EIATTR_KPARAM_INFO
	.align		4
.L_31:
        /*0008*/ 	.byte	0x04, 0x17
        /*000a*/ 	.short	(.L_33 - .L_32)
.L_32:
        /*000c*/ 	.word	0x00000000
        /*0010*/ 	.short	0x0000
        /*0012*/ 	.short	0x0000
        /*0014*/ 	.byte	0x00, 0xf0, 0x01, 0x20


	//----- nvinfo : EIATTR_AT_ENTRY_FRAGMENTS
	.align		4
.L_33:
        /*0018*/ 	.byte	0x04, 0x4f
        /*001a*/ 	.short	(.L_35 - .L_34)


	//   ....[0]....
.L_34:
        /*001c*/ 	.word	0x00000007


	//----- nvinfo : EIATTR_RESERVED_SMEM_USED
	.align		4
.L_35:
        /*0020*/ 	.byte	0x01, 0x41
	.zero		2


	//----- nvinfo : EIATTR_SPARSE_MMA_MASK
	.align		4
        /*0024*/ 	.byte	0x03, 0x50
        /*0026*/ 	.short	0x0000


	//----- nvinfo : EIATTR_TCGEN05_2CTA_USED
	.align		4
        /*0028*/ 	.byte	0x01, 0x52
	.zero		2


	//----- nvinfo : EIATTR_MAXREG_COUNT
	.align		4
        /*002c*/ 	.byte	0x03, 0x1b
        /*002e*/ 	.short	0x00ff


	//----- nvinfo : EIATTR_NUM_BARRIERS
	.align		4
        /*0030*/ 	.byte	0x02, 0x4c
        /*0032*/ 	.byte	0x07
	.zero		1


	//----- nvinfo : EIATTR_EXTERNS
	.align		4
        /*0034*/ 	.byte	0x04, 0x0f
        /*0036*/ 	.short	(.L_37 - .L_36)


	//   ....[0]....
	.align		4
.L_36:
        /*0038*/ 	.word	index@(__assertfail)


	//----- nvinfo : EIATTR_MERCURY_ISA_VERSION
	.align		4
.L_37:
        /*003c*/ 	.byte	0x03, 0x5f
        /*003e*/ 	.short	0x0101


	//----- nvinfo : EIATTR_INT_WARP_WIDE_INSTR_OFFSETS
	.align		4
        /*0040*/ 	.byte	0x04, 0x31
        /*0042*/ 	.short	(.L_39 - .L_38)


	//   ....[0]....
.L_38:
        /*0044*/ 	.word	0x00000d30


	//   ....[1]....
        /*0048*/ 	.word	0x00000dd0


	//   ....[2]....
        /*004c*/ 	.word	0x00004640


	//   ....[3]....
        /*0050*/ 	.word	0x00004670


	//   ....[4]....
        /*0054*/ 	.word	0x00004690


	//   ....[5]....
        /*0058*/ 	.word	0x00005230


	//   ....[6]....
        /*005c*/ 	.word	0x000052f0


	//   ....[7]....
        /*0060*/ 	.word	0x00005360


	//   ....[8]....
        /*0064*/ 	.word	0x000054a0


	//   ....[9]....
        /*0068*/ 	.word	0x000055b0


	//   ....[10]....
        /*006c*/ 	.word	0x000055e0


	//----- nvinfo : EIATTR_COOP_GROUP_MASK_REGIDS
	.align		4
.L_39:
        /*0070*/ 	.byte	0x04, 0x29
        /*0072*/ 	.short	(.L_41 - .L_40)


	//   ....[0]....
.L_40:
        /*0074*/ 	.word	0xffffffff


	//   ....[1]....
        /*0078*/ 	.word	0xffffffff


	//   ....[2]....
        /*007c*/ 	.word	0xffffffff


	//   ....[3]....
        /*0080*/ 	.word	0xffffffff


	//   ....[4]....
        /*0084*/ 	.word	0xffffffff


	//   ....[5]....
        /*0088*/ 	.word	0xffffffff


	//   ....[6]....
        /*008c*/ 	.word	0xffffffff


	//   ....[7]....
        /*0090*/ 	.word	0xffffffff


	//   ....[8]....
        /*0094*/ 	.word	0xffffffff


	//   ....[9]....
        /*0098*/ 	.word	0xffffffff


	//   ....[10]....
        /*009c*/ 	.word	0xffffffff


	//   ....[11]....
        /*00a0*/ 	.word	0xffffffff


	//   ....[12]....
        /*00a4*/ 	.word	0xffffffff


	//   ....[13]....
        /*00a8*/ 	.word	0xffffffff


	//----- nvinfo : EIATTR_COOP_GROUP_INSTR_OFFSETS
	.align		4
.L_41:
        /*00ac*/ 	.byte	0x04, 0x28
        /*00ae*/ 	.short	(.L_43 - .L_42)


	//   ....[0]....
.L_42:
        /*00b0*/ 	.word	0x000000b0


	//   ....[1]....
        /*00b4*/ 	.word	0x00000520


	//   ....[2]....
        /*00b8*/ 	.word	0x000006c0


	//   ....[3]....
        /*00bc*/ 	.word	0x00000830


	//   ....[4]....
        /*00c0*/ 	.word	0x00000920


	//   ....[5]....
        /*00c4*/ 	.word	0x00000a80


	//   ....[6]....
        /*00c8*/ 	.word	0x00000c10


	//   ....[7]....
        /*00cc*/ 	.word	0x00000e50


	//   ....[8]....
        /*00d0*/ 	.word	0x00002430


	//   ....[9]....
        /*00d4*/ 	.word	0x00003260


	//   ....[10]....
        /*00d8*/ 	.word	0x00003730


	//   ....[11]....
        /*00dc*/ 	.word	0x00003760


	//   ....[12]....
        /*00e0*/ 	.word	0x00004540


	//   ....[13]....
        /*00e4*/ 	.word	0x00004750


	//----- nvinfo : EIATTR_VRC_CTA_INIT_COUNT
	.align		4
.L_43:
        /*00e8*/ 	.byte	0x02, 0x4a
        /*00ea*/ 	.byte	0x80
	.zero		1


	//----- nvinfo : EIATTR_SYSCALL_OFFSETS
	.align		4
        /*00ec*/ 	.byte	0x04, 0x46
        /*00ee*/ 	.short	(.L_45 - .L_44)


	//   ....[0]....
.L_44:
        /*00f0*/ 	.word	0x000062c0


	//   ....[1]....
        /*00f4*/ 	.word	0x000063b0


	//   ....[2]....
        /*00f8*/ 	.word	0x00006bd0


	//   ....[3]....
        /*00fc*/ 	.word	0x00007560


	//----- nvinfo : EIATTR_MBARRIER_INSTR_OFFSETS
	.align		4
.L_45:
        /*0100*/ 	.byte	0x04, 0x39
        /*0102*/ 	.short	(.L_47 - .L_46)


	//   ....[0]....
.L_46:
        /*0104*/ 	.word	0x00000650
        /*0108*/ 	.word	0x000000ff
        /*010c*/ 	.word	0x00000000
        /*0110*/ 	.short	0x0100
        /*0112*/ 	.byte	0x04
	.zero		1


	//   ....[1]....
        /*0114*/ 	.word	0x00000660
        /*0118*/ 	.word	0x000000ff
        /*011c*/ 	.word	0x00000018
        /*0120*/ 	.short	0x0100
        /*0122*/ 	.byte	0x04
	.zero		1


	//   ....[2]....
        /*0124*/ 	.word	0x00000670
        /*0128*/ 	.word	0x000000ff
        /*012c*/ 	.word	0x00000008
        /*0130*/ 	.short	0x0100
        /*0132*/ 	.byte	0x04
	.zero		1


	//   ....[3]....
        /*0134*/ 	.word	0x00000680
        /*0138*/ 	.word	0x000000ff
        /*013c*/ 	.word	0x00000020
        /*0140*/ 	.short	0x0100
        /*0142*/ 	.byte	0x04
	.zero		1


	//   ....[4]....
        /*0144*/ 	.word	0x00000690
        /*0148*/ 	.word	0x000000ff
        /*014c*/ 	.word	0x00000010
        /*0150*/ 	.short	0x0100
        /*0152*/ 	.byte	0x04
	.zero		1


	//   ....[5]....
        /*0154*/ 	.word	0x000006a0
        /*0158*/ 	.word	0x000000ff
        /*015c*/ 	.word	0x00000028
        /*0160*/ 	.short	0x0100
        /*0162*/ 	.byte	0x04
	.zero		1


	//   ....[6]....
        /*0164*/ 	.word	0x000007c0
        /*0168*/ 	.word	0x000000ff
        /*016c*/ 	.word	0x00000030
        /*0170*/ 	.short	0x0100
        /*0172*/ 	.byte	0x04
	.zero		1


	//   ....[7]....
        /*0174*/ 	.word	0x000007d0
        /*0178*/ 	.word	0x000000ff
        /*017c*/ 	.word	0x00000048
        /*0180*/ 	.short	0x0100
        /*0182*/ 	.byte	0x04
	.zero		1


	//   ....[8]....
        /*0184*/ 	.word	0x000007e0
        /*0188*/ 	.word	0x000000ff
        /*018c*/ 	.word	0x00000038
        /*0190*/ 	.short	0x0100
        /*0192*/ 	.byte	0x04
	.zero		1


	//   ....[9]....
        /*0194*/ 	.word	0x000007f0
        /*0198*/ 	.word	0x000000ff
        /*019c*/ 	.word	0x00000050
        /*01a0*/ 	.short	0x0100
        /*01a2*/ 	.byte	0x04
	.zero		1


	//   ....[10]....
        /*01a4*/ 	.word	0x00000800
        /*01a8*/ 	.word	0x000000ff
        /*01ac*/ 	.word	0x00000040
        /*01b0*/ 	.short	0x0100
        /*01b2*/ 	.byte	0x04
	.zero		1


	//   ....[11]....
        /*01b4*/ 	.word	0x00000810
        /*01b8*/ 	.word	0x000000ff
        /*01bc*/ 	.word	0x00000058
        /*01c0*/ 	.short	0x0100
        /*01c2*/ 	.byte	0x04
	.zero		1


	//   ....[12]....
        /*01c4*/ 	.word	0x000008f0
        /*01c8*/ 	.word	0x000000ff
        /*01cc*/ 	.word	0x00000060
        /*01d0*/ 	.short	0x0100
        /*01d2*/ 	.byte	0x06
	.zero		1


	//   ....[13]....
        /*01d4*/ 	.word	0x00000900
        /*01d8*/ 	.word	0x000000ff
        /*01dc*/ 	.word	0x00000068
        /*01e0*/ 	.short	0x0100
        /*01e2*/ 	.byte	0x06
	.zero		1


	//   ....[14]....
        /*01e4*/ 	.word	0x00000a30
        /*01e8*/ 	.word	0x000000ff
        /*01ec*/ 	.word	0x00000070
        /*01f0*/ 	.short	0x0100
        /*01f2*/ 	.byte	0x06
	.zero		1


	//   ....[15]....
        /*01f4*/ 	.word	0x00000a40
        /*01f8*/ 	.word	0x000000ff
        /*01fc*/ 	.word	0x00000080
        /*0200*/ 	.short	0x0100
        /*0202*/ 	.byte	0x06
	.zero		1


	//   ....[16]....
        /*0204*/ 	.word	0x00000a50
        /*0208*/ 	.word	0x000000ff
        /*020c*/ 	.word	0x00000078
        /*0210*/ 	.short	0x0100
        /*0212*/ 	.byte	0x06
	.zero		1


	//   ....[17]....
        /*0214*/ 	.word	0x00000a60
        /*0218*/ 	.word	0x000000ff
        /*021c*/ 	.word	0x00000088
        /*0220*/ 	.short	0x0100
        /*0222*/ 	.byte	0x06
	.zero		1


	//   ....[18]....
        /*0224*/ 	.word	0x00000b80
        /*0228*/ 	.word	0x000000ff
        /*022c*/ 	.word	0x00000090
        /*0230*/ 	.short	0x0100
        /*0232*/ 	.byte	0x04
	.zero		1


	//   ....[19]....
        /*0234*/ 	.word	0x00000b90
        /*0238*/ 	.word	0x000000ff
        /*023c*/ 	.word	0x000000b0
        /*0240*/ 	.short	0x0100
        /*0242*/ 	.byte	0x04
	.zero		1


	//   ....[20]....
        /*0244*/ 	.word	0x00000ba0
        /*0248*/ 	.word	0x000000ff
        /*024c*/ 	.word	0x00000098
        /*0250*/ 	.short	0x0100
        /*0252*/ 	.byte	0x04
	.zero		1


	//   ....[21]....
        /*0254*/ 	.word	0x00000bb0
        /*0258*/ 	.word	0x000000ff
        /*025c*/ 	.word	0x000000b8
        /*0260*/ 	.short	0x0100
        /*0262*/ 	.byte	0x04
	.zero		1


	//   ....[22]....
        /*0264*/ 	.word	0x00000bc0
        /*0268*/ 	.word	0x000000ff
        /*026c*/ 	.word	0x000000a0
        /*0270*/ 	.short	0x0100
        /*0272*/ 	.byte	0x04
	.zero		1


	//   ....[23]....
        /*0274*/ 	.word	0x00000bd0
        /*0278*/ 	.word	0x000000ff
        /*027c*/ 	.word	0x000000c0
        /*0280*/ 	.short	0x0100
        /*0282*/ 	.byte	0x04
	.zero		1


	//   ....[24]....
        /*0284*/ 	.word	0x00000be0
        /*0288*/ 	.word	0x000000ff
        /*028c*/ 	.word	0x000000a8
        /*0290*/ 	.short	0x0100
        /*0292*/ 	.byte	0x04
	.zero		1


	//   ....[25]....
        /*0294*/ 	.word	0x00000bf0
        /*0298*/ 	.word	0x000000ff
        /*029c*/ 	.word	0x000000c8
        /*02a0*/ 	.short	0x0100
        /*02a2*/ 	.byte	0x04
	.zero		1


	//   ....[26]....
        /*02a4*/ 	.word	0x00000ce0
        /*02a8*/ 	.word	0x000000ff
        /*02ac*/ 	.word	0x000000d0
        /*02b0*/ 	.short	0x0100
        /*02b2*/ 	.byte	0x04
	.zero		1


	//   ....[27]....
        /*02b4*/ 	.word	0x00000cf0
        /*02b8*/ 	.word	0x000000ff
        /*02bc*/ 	.word	0x000000e0
        /*02c0*/ 	.short	0x0100
        /*02c2*/ 	.byte	0x04
	.zero		1


	//   ....[28]....
        /*02c4*/ 	.word	0x00000d00
        /*02c8*/ 	.word	0x000000ff
        /*02cc*/ 	.word	0x000000d8
        /*02d0*/ 	.short	0x0100
        /*02d2*/ 	.byte	0x04
	.zero		1


	//   ....[29]....
        /*02d4*/ 	.word	0x00000d10
        /*02d8*/ 	.word	0x000000ff
        /*02dc*/ 	.word	0x000000e8
        /*02e0*/ 	.short	0x0100
        /*02e2*/ 	.byte	0x04
	.zero		1


	//   ....[30]....
        /*02e4*/ 	.word	0x00000e10
        /*02e8*/ 	.word	0x000000ff
        /*02ec*/ 	.word	0x000000f0
        /*02f0*/ 	.short	0x0100
        /*02f2*/ 	.byte	0x06
	.zero		1


	//   ....[31]....
        /*02f4*/ 	.word	0x00001a10
        /*02f8*/ 	.word	0x00000000
        /*02fc*/ 	.word	0x000000e0
        /*0300*/ 	.short	0x010a
        /*0302*/ 	.byte	0xff
	.zero		1


	//   ....[32]....
        /*0304*/ 	.word	0x00001a40
        /*0308*/ 	.word	0x00000000
        /*030c*/ 	.word	0x000000d0
        /*0310*/ 	.short	0x0101
        /*0312*/ 	.byte	0xff
	.zero		1


	//   ....[33]....
        /*0314*/ 	.word	0x00001b00
        /*0318*/ 	.word	0x000000ff
        /*031c*/ 	.word	0x00000018
        /*0320*/ 	.short	0x010a
        /*0322*/ 	.byte	0x04
	.zero		1


	//   ....[34]....
        /*0324*/ 	.word	0x00001bd0
        /*0328*/ 	.word	0x000000ff
        /*032c*/ 	.word	0x00000018
        /*0330*/ 	.short	0x010a
        /*0332*/ 	.byte	0x05
	.zero		1


	//   ....[35]....
        /*0334*/ 	.word	0x00001d30
        /*0338*/ 	.word	0x000000ff
        /*033c*/ 	.word	0x00000018
        /*0340*/ 	.short	0x010a
        /*0342*/ 	.byte	0x04
	.zero		1


	//   ....[36]....
        /*0344*/ 	.word	0x00001fc0
        /*0348*/ 	.word	0x000000ff
        /*034c*/ 	.word	0x00000068
        /*0350*/ 	.short	0x0101
        /*0352*/ 	.byte	0x15
	.zero		1


	//   ....[37]....
        /*0354*/ 	.word	0x00001fe0
        /*0358*/ 	.word	0x000000ff
        /*035c*/ 	.word	0x00000018
        /*0360*/ 	.short	0x010a
        /*0362*/ 	.byte	0x04
	.zero		1


	//   ....[38]....
        /*0364*/ 	.word	0x00002060
        /*0368*/ 	.word	0x000000ff
        /*036c*/ 	.word	0x00000018
        /*0370*/ 	.short	0x010a
        /*0372*/ 	.byte	0x06
	.zero		1


	//   ....[39]....
        /*0374*/ 	.word	0x000021a0
        /*0378*/ 	.word	0x000000ff
        /*037c*/ 	.word	0x00000018
        /*0380*/ 	.short	0x010a
        /*0382*/ 	.byte	0x04
	.zero		1


	//   ....[40]....
        /*0384*/ 	.word	0x00002460
        /*0388*/ 	.word	0x00000003
        /*038c*/ 	.word	0x00000070
        /*0390*/ 	.short	0x010a
        /*0392*/ 	.byte	0xff
	.zero		1


	//   ....[41]....
        /*0394*/ 	.word	0x000025b0
        /*0398*/ 	.word	0x00000000
        /*039c*/ 	.word	0x00000000
        /*03a0*/ 	.short	0x0101
        /*03a2*/ 	.byte	0xff
	.zero		1


	//   ....[42]....
        /*03a4*/ 	.word	0x00002b70
        /*03a8*/ 	.word	0x000000ff
        /*03ac*/ 	.word	0x00000000
        /*03b0*/ 	.short	0x010a
        /*03b2*/ 	.byte	0x04
	.zero		1


	//   ....[43]....
        /*03b4*/ 	.word	0x00002c00
        /*03b8*/ 	.word	0x000000ff
        /*03bc*/ 	.word	0x00000000
        /*03c0*/ 	.short	0x010a
        /*03c2*/ 	.byte	0x05
	.zero		1


	//   ....[44]....
        /*03c4*/ 	.word	0x00002ca0
        /*03c8*/ 	.word	0x00000000
        /*03cc*/ 	.word	0x00000000
        /*03d0*/ 	.short	0x010a
        /*03d2*/ 	.byte	0xff
	.zero		1


	//   ....[45]....
        /*03d4*/ 	.word	0x00002dc0
        /*03d8*/ 	.word	0x00000000
        /*03dc*/ 	.word	0x000000d0
        /*03e0*/ 	.short	0x010a
        /*03e2*/ 	.byte	0xff
	.zero		1


	//   ....[46]....
        /*03e4*/ 	.word	0x00002e30
        /*03e8*/ 	.word	0x00000000
        /*03ec*/ 	.word	0x00000000
        /*03f0*/ 	.short	0x0101
        /*03f2*/ 	.byte	0xff
	.zero		1


	//   ....[47]....
        /*03f4*/ 	.word	0x00002e50
        /*03f8*/ 	.word	0x000000ff
        /*03fc*/ 	.word	0x00000080
        /*0400*/ 	.short	0x010a
        /*0402*/ 	.byte	0x04
	.zero		1


	//   ....[48]....
        /*0404*/ 	.word	0x00002f70
        /*0408*/ 	.word	0x00000000
        /*040c*/ 	.word	0x00000070
        /*0410*/ 	.short	0x010a
        /*0412*/ 	.byte	0xff
	.zero		1


	//   ....[49]....
        /*0414*/ 	.word	0x00003070
        /*0418*/ 	.word	0x00000000
        /*041c*/ 	.word	0x00000000
        /*0420*/ 	.short	0x0101
        /*0422*/ 	.byte	0xff
	.zero		1


	//   ....[50]....
        /*0424*/ 	.word	0x00003100
        /*0428*/ 	.word	0x000000ff
        /*042c*/ 	.word	0x00000080
        /*0430*/ 	.short	0x0106
        /*0432*/ 	.byte	0x04
	.zero		1


	//   ....[51]....
        /*0434*/ 	.word	0x00003120
        /*0438*/ 	.word	0x000000ff
        /*043c*/ 	.word	0x00000080
        /*0440*/ 	.short	0x010a
        /*0442*/ 	.byte	0x04
	.zero		1


	//   ....[52]....
        /*0444*/ 	.word	0x000031b0
        /*0448*/ 	.word	0x000000ff
        /*044c*/ 	.word	0x00000080
        /*0450*/ 	.short	0x0106
        /*0452*/ 	.byte	0x07
	.zero		1


	//   ....[53]....
        /*0454*/ 	.word	0x000031f0
        /*0458*/ 	.word	0x00000000
        /*045c*/ 	.word	0x00000080
        /*0460*/ 	.short	0x010a
        /*0462*/ 	.byte	0xff
	.zero		1


	//   ....[54]....
        /*0464*/ 	.word	0x00003430
        /*0468*/ 	.word	0x000000ff
        /*046c*/ 	.word	0x00000008
        /*0470*/ 	.short	0x010a
        /*0472*/ 	.byte	0x05
	.zero		1


	//   ....[55]....
        /*0474*/ 	.word	0x00003450
        /*0478*/ 	.word	0x000000ff
        /*047c*/ 	.word	0x00000008
        /*0480*/ 	.short	0x010a
        /*0482*/ 	.byte	0x05
	.zero		1


	//   ....[56]....
        /*0484*/ 	.word	0x000035e0
        /*0488*/ 	.word	0x000000ff
        /*048c*/ 	.word	0x00000008
        /*0490*/ 	.short	0x010a
        /*0492*/ 	.byte	0x05
	.zero		1


	//   ....[57]....
        /*0494*/ 	.word	0x00003600
        /*0498*/ 	.word	0x000000ff
        /*049c*/ 	.word	0x00000008
        /*04a0*/ 	.short	0x010a
        /*04a2*/ 	.byte	0x05
	.zero		1


	//   ....[58]....
        /*04a4*/ 	.word	0x000036c0
        /*04a8*/ 	.word	0x000000ff
        /*04ac*/ 	.word	0x00000000
        /*04b0*/ 	.short	0x0101
        /*04b2*/ 	.byte	0x04
	.zero		1


	//   ....[59]....
        /*04b4*/ 	.word	0x00003a80
        /*04b8*/ 	.word	0x00000000
        /*04bc*/ 	.word	0x00000070
        /*04c0*/ 	.short	0x010a
        /*04c2*/ 	.byte	0xff
	.zero		1


	//   ....[60]....
        /*04c4*/ 	.word	0x00003b40
        /*04c8*/ 	.word	0x00000000
        /*04cc*/ 	.word	0x00000000
        /*04d0*/ 	.short	0x0101
        /*04d2*/ 	.byte	0xff
	.zero		1


	//   ....[61]....
        /*04d4*/ 	.word	0x00003c00
        /*04d8*/ 	.word	0x000000ff
        /*04dc*/ 	.word	0x00000000
        /*04e0*/ 	.short	0x010a
        /*04e2*/ 	.byte	0x04
	.zero		1


	//   ....[62]....
        /*04e4*/ 	.word	0x00003c10
        /*04e8*/ 	.word	0x000000ff
        /*04ec*/ 	.word	0x000000b0
        /*04f0*/ 	.short	0x010a
        /*04f2*/ 	.byte	0x2e
	.zero		1


	//   ....[63]....
        /*04f4*/ 	.word	0x00003cc0
        /*04f8*/ 	.word	0x000000ff
        /*04fc*/ 	.word	0x00000000
        /*0500*/ 	.short	0x010a
        /*0502*/ 	.byte	0x07
	.zero		1


	//   ....[64]....
        /*0504*/ 	.word	0x00003df0
        /*0508*/ 	.word	0x000000ff
        /*050c*/ 	.word	0x00000000
        /*0510*/ 	.short	0x010a
        /*0512*/ 	.byte	0x04
	.zero		1


	//   ....[65]....
        /*0514*/ 	.word	0x00004230
        /*0518*/ 	.word	0x000000ff
        /*051c*/ 	.word	0x00000000
        /*0520*/ 	.short	0x010a
        /*0522*/ 	.byte	0x04
	.zero		1


	//   ....[66]....
        /*0524*/ 	.word	0x000042c0
        /*0528*/ 	.word	0x000000ff
        /*052c*/ 	.word	0x00000000
        /*0530*/ 	.short	0x010a
        /*0532*/ 	.byte	0x05
	.zero		1


	//   ....[67]....
        /*0534*/ 	.word	0x00004350
        /*0538*/ 	.word	0x000000ff
        /*053c*/ 	.word	0x00000000
        /*0540*/ 	.short	0x010a
        /*0542*/ 	.byte	0x05
	.zero		1


	//   ....[68]....
        /*0544*/ 	.word	0x000043f0
        /*0548*/ 	.word	0x00000000
        /*054c*/ 	.word	0x00000000
        /*0550*/ 	.short	0x010a
        /*0552*/ 	.byte	0xff
	.zero		1


	//   ....[69]....
        /*0554*/ 	.word	0x00004430
        /*0558*/ 	.word	0x00000000
        /*055c*/ 	.word	0x00000000
        /*0560*/ 	.short	0x010a
        /*0562*/ 	.byte	0xff
	.zero		1


	//   ....[70]....
        /*0564*/ 	.word	0x000044a0
        /*0568*/ 	.word	0x000000ff
        /*056c*/ 	.word	0x00000000
        /*0570*/ 	.short	0x0101
        /*0572*/ 	.byte	0x04
	.zero		1


	//   ....[71]....
        /*0574*/ 	.word	0x000044e0
        /*0578*/ 	.word	0x000000ff
        /*057c*/ 	.word	0x000000f0
        /*0580*/ 	.short	0x010a
        /*0582*/ 	.byte	0x29
	.zero		1


	//   ....[72]....
        /*0584*/ 	.word	0x00004530
        /*0588*/ 	.word	0x000000ff
        /*058c*/ 	.word	0x00000000
        /*0590*/ 	.short	0x0101
        /*0592*/ 	.byte	0x04
	.zero		1


	//   ....[73]....
        /*0594*/ 	.word	0x00004990
        /*0598*/ 	.word	0x0000000c
        /*059c*/ 	.word	0x00000070
        /*05a0*/ 	.short	0x010a
        /*05a2*/ 	.byte	0xff
	.zero		1


	//   ....[74]....
        /*05a4*/ 	.word	0x00004b00
        /*05a8*/ 	.word	0x00000000
        /*05ac*/ 	.word	0x00000000
        /*05b0*/ 	.short	0x0101
        /*05b2*/ 	.byte	0xff
	.zero		1


	//   ....[75]....
        /*05b4*/ 	.word	0x00004f80
        /*05b8*/ 	.word	0x000000ff
        /*05bc*/ 	.word	0x00000068
        /*05c0*/ 	.short	0x010a
        /*05c2*/ 	.byte	0x1d
	.zero		1


	//   ....[76]....
        /*05c4*/ 	.word	0x00005140
        /*05c8*/ 	.word	0x000000ff
        /*05cc*/ 	.word	0x00000048
        /*05d0*/ 	.short	0x010a
        /*05d2*/ 	.byte	0x04
	.zero		1


	//   ....[77]....
        /*05d4*/ 	.word	0x00005380
        /*05d8*/ 	.word	0x000000ff
        /*05dc*/ 	.word	0x00000030
        /*05e0*/ 	.short	0x010b
        /*05e2*/ 	.byte	0x04
	.zero		1


	//   ....[78]....
        /*05e4*/ 	.word	0x00005390
        /*05e8*/ 	.word	0x000000ff
        /*05ec*/ 	.word	0x00000000
        /*05f0*/ 	.short	0x0101
        /*05f2*/ 	.byte	0x10
	.zero		1


	//   ....[79]....
        /*05f4*/ 	.word	0x000053a0
        /*05f8*/ 	.word	0x000000ff
        /*05fc*/ 	.word	0x00000048
        /*0600*/ 	.short	0x010a
        /*0602*/ 	.byte	0x05
	.zero		1


	//   ....[80]....
        /*0604*/ 	.word	0x00005600
        /*0608*/ 	.word	0x000000ff
        /*060c*/ 	.word	0x00000030
        /*0610*/ 	.short	0x010b
        /*0612*/ 	.byte	0x05
	.zero		1


	//   ....[81]....
        /*0614*/ 	.word	0x00005610
        /*0618*/ 	.word	0x000000ff
        /*061c*/ 	.word	0x00000000
        /*0620*/ 	.short	0x0101
        /*0622*/ 	.byte	0x04
	.zero		1


	//   ....[82]....
        /*0624*/ 	.word	0x000056c0
        /*0628*/ 	.word	0x000000ff
        /*062c*/ 	.word	0x00000000
        /*0630*/ 	.short	0x010a
        /*0632*/ 	.byte	0x04
	.zero		1


	//   ....[83]....
        /*0634*/ 	.word	0x00005750
        /*0638*/ 	.word	0x000000ff
        /*063c*/ 	.word	0x00000000
        /*0640*/ 	.short	0x010a
        /*0642*/ 	.byte	0x05
	.zero		1


	//   ....[84]....
        /*0644*/ 	.word	0x000057f0
        /*0648*/ 	.word	0x00000000
        /*064c*/ 	.word	0x00000000
        /*0650*/ 	.short	0x010a
        /*0652*/ 	.byte	0xff
	.zero		1


	//   ....[85]....
        /*0654*/ 	.word	0x00005b30
        /*0658*/ 	.word	0x00000000
        /*065c*/ 	.word	0x00000070
        /*0660*/ 	.short	0x010a
        /*0662*/ 	.byte	0xff
	.zero		1


	//   ....[86]....
        /*0664*/ 	.word	0x00005c00
        /*0668*/ 	.word	0x00000000
        /*066c*/ 	.word	0x00000000
        /*0670*/ 	.short	0x0101
        /*0672*/ 	.byte	0xff
	.zero		1


	//   ....[87]....
        /*0674*/ 	.word	0x00006860
        /*0678*/ 	.word	0x00000000
        /*067c*/ 	.word	0x00000030
        /*0680*/ 	.short	0x010a
        /*0682*/ 	.byte	0xff
	.zero		1


	//   ....[88]....
        /*0684*/ 	.word	0x00006890
        /*0688*/ 	.word	0x00000035
        /*068c*/ 	.word	0x00000090
        /*0690*/ 	.short	0x010a
        /*0692*/ 	.byte	0xff
	.zero		1


	//   ....[89]....
        /*0694*/ 	.word	0x000069a0
        /*0698*/ 	.word	0x00000000
        /*069c*/ 	.word	0x00000030
        /*06a0*/ 	.short	0x010a
        /*06a2*/ 	.byte	0xff
	.zero		1


	//   ....[90]....
        /*06a4*/ 	.word	0x00006ab0
        /*06a8*/ 	.word	0x00000035
        /*06ac*/ 	.word	0x00000090
        /*06b0*/ 	.short	0x010a
        /*06b2*/ 	.byte	0xff
	.zero		1


	//   ....[91]....
        /*06b4*/ 	.word	0x000072d0
        /*06b8*/ 	.word	0x00000000
        /*06bc*/ 	.word	0x00000000
        /*06c0*/ 	.short	0x0101
        /*06c2*/ 	.byte	0xff
	.zero		1


	//   ....[92]....
        /*06c4*/ 	.word	0x000072e0
        /*06c8*/ 	.word	0x00000002
        /*06cc*/ 	.word	0x00000030
        /*06d0*/ 	.short	0x010a
        /*06d2*/ 	.byte	0xff
	.zero		1


	//   ....[93]....
        /*06d4*/ 	.word	0x000073a0
        /*06d8*/ 	.word	0x00000002
        /*06dc*/ 	.word	0x00000030
        /*06e0*/ 	.short	0x010a
        /*06e2*/ 	.byte	0xff
	.zero		1


	//   ....[94]....
        /*06e4*/ 	.word	0x00007650
        /*06e8*/ 	.word	0x00000035
        /*06ec*/ 	.word	0x00000000
        /*06f0*/ 	.short	0x0101
        /*06f2*/ 	.byte	0xff
	.zero		1


	//   ....[95]....
        /*06f4*/ 	.word	0x00007cd0
        /*06f8*/ 	.word	0x00000000
        /*06fc*/ 	.word	0x00000000
        /*0700*/ 	.short	0x0101
        /*0702*/ 	.byte	0xff
	.zero		1


	//   ....[96]....
        /*0704*/ 	.word	0x00007f80
        /*0708*/ 	.word	0x000000ff
        /*070c*/ 	.word	0x00000000
        /*0710*/ 	.short	0x0101
        /*0712*/ 	.byte	0x04
	.zero		1


	//   ....[97]....
        /*0714*/ 	.word	0x00007fa0
        /*0718*/ 	.word	0x00000000
        /*071c*/ 	.word	0x000000e0
        /*0720*/ 	.short	0x010a
        /*0722*/ 	.byte	0xff
	.zero		1


	//   ....[98]....
        /*0724*/ 	.word	0x00008000
        /*0728*/ 	.word	0x00000000
        /*072c*/ 	.word	0x00000018
        /*0730*/ 	.short	0x010a
        /*0732*/ 	.byte	0xff
	.zero		1


	//   ....[99]....
        /*0734*/ 	.word	0x00008060
        /*0738*/ 	.word	0x00000000
        /*073c*/ 	.word	0x00000018
        /*0740*/ 	.short	0x010a
        /*0742*/ 	.byte	0xff
	.zero		1


	//   ....[100]....
        /*0744*/ 	.word	0x000080b0
        /*0748*/ 	.word	0x00000003
        /*074c*/ 	.word	0x00000070
        /*0750*/ 	.short	0x010a
        /*0752*/ 	.byte	0xff
	.zero		1


	//   ....[101]....
        /*0754*/ 	.word	0x00008110
        /*0758*/ 	.word	0x00000000
        /*075c*/ 	.word	0x00000000
        /*0760*/ 	.short	0x010a
        /*0762*/ 	.byte	0xff
	.zero		1


	//   ....[102]....
        /*0764*/ 	.word	0x00008170
        /*0768*/ 	.word	0x00000000
        /*076c*/ 	.word	0x00000000
        /*0770*/ 	.short	0x010a
        /*0772*/ 	.byte	0xff
	.zero		1


	//   ....[103]....
        /*0774*/ 	.word	0x000081c0
        /*0778*/ 	.word	0x00000000
        /*077c*/ 	.word	0x000000d0
        /*0780*/ 	.short	0x010a
        /*0782*/ 	.byte	0xff
	.zero		1


	//   ....[104]....
        /*0784*/ 	.word	0x00008220
        /*0788*/ 	.word	0x00000000
        /*078c*/ 	.word	0x00000080
        /*0790*/ 	.short	0x010a
        /*0792*/ 	.byte	0xff
	.zero		1


	//   ....[105]....
        /*0794*/ 	.word	0x00008270
        /*0798*/ 	.word	0x00000000
        /*079c*/ 	.word	0x00000070
        /*07a0*/ 	.short	0x010a
        /*07a2*/ 	.byte	0xff
	.zero		1


	//   ....[106]....
        /*07a4*/ 	.word	0x000082d0
        /*07a8*/ 	.word	0x00000000
        /*07ac*/ 	.word	0x00000080
        /*07b0*/ 	.short	0x010a
        /*07b2*/ 	.byte	0xff
	.zero		1


	//   ....[107]....
        /*07b4*/ 	.word	0x00008330
        /*07b8*/ 	.word	0x00000005
        /*07bc*/ 	.word	0x00000008
        /*07c0*/ 	.short	0x010a
        /*07c2*/ 	.byte	0xff
	.zero		1


	//   ....[108]....
        /*07c4*/ 	.word	0x00008410
        /*07c8*/ 	.word	0x00000003
        /*07cc*/ 	.word	0x00000008
        /*07d0*/ 	.short	0x010a
        /*07d2*/ 	.byte	0xff
	.zero		1


	//   ....[109]....
        /*07d4*/ 	.word	0x00008460
        /*07d8*/ 	.word	0x00000000
        /*07dc*/ 	.word	0x00000070
        /*07e0*/ 	.short	0x010a
        /*07e2*/ 	.byte	0xff
	.zero		1


	//   ....[110]....
        /*07e4*/ 	.word	0x000084c0
        /*07e8*/ 	.word	0x00000000
        /*07ec*/ 	.word	0x000000b0
        /*07f0*/ 	.short	0x010a
        /*07f2*/ 	.byte	0xff
	.zero		1


	//   ....[111]....
        /*07f4*/ 	.word	0x00008520
        /*07f8*/ 	.word	0x00000000
        /*07fc*/ 	.word	0x00000000
        /*0800*/ 	.short	0x010a
        /*0802*/ 	.byte	0xff
	.zero		1


	//   ....[112]....
        /*0804*/ 	.word	0x00008580
        /*0808*/ 	.word	0x00000000
        /*080c*/ 	.word	0x00000000
        /*0810*/ 	.short	0x010a
        /*0812*/ 	.byte	0xff
	.zero		1


	//   ....[113]....
        /*0814*/ 	.word	0x000085e0
        /*0818*/ 	.word	0x00000000
        /*081c*/ 	.word	0x00000000
        /*0820*/ 	.short	0x010a
        /*0822*/ 	.byte	0xff
	.zero		1


	//   ....[114]....
        /*0824*/ 	.word	0x00008640
        /*0828*/ 	.word	0x00000000
        /*082c*/ 	.word	0x00000000
        /*0830*/ 	.short	0x010a
        /*0832*/ 	.byte	0xff
	.zero		1


	//   ....[115]....
        /*0834*/ 	.word	0x000086a0
        /*0838*/ 	.word	0x00000000
        /*083c*/ 	.word	0x000000f0
        /*0840*/ 	.short	0x010a
        /*0842*/ 	.byte	0xff
	.zero		1


	//   ....[116]....
        /*0844*/ 	.word	0x000086f0
        /*0848*/ 	.word	0x0000000c
        /*084c*/ 	.word	0x00000070
        /*0850*/ 	.short	0x010a
        /*0852*/ 	.byte	0xff
	.zero		1


	//   ....[117]....
        /*0854*/ 	.word	0x00008750
        /*0858*/ 	.word	0x00000000
        /*085c*/ 	.word	0x00000068
        /*0860*/ 	.short	0x010a
        /*0862*/ 	.byte	0xff
	.zero		1


	//   ....[118]....
        /*0864*/ 	.word	0x000087b0
        /*0868*/ 	.word	0x00000000
        /*086c*/ 	.word	0x00000048
        /*0870*/ 	.short	0x010a
        /*0872*/ 	.byte	0xff
	.zero		1


	//   ....[119]....
        /*0874*/ 	.word	0x00008810
        /*0878*/ 	.word	0x00000000
        /*087c*/ 	.word	0x00000048
        /*0880*/ 	.short	0x010a
        /*0882*/ 	.byte	0xff
	.zero		1


	//   ....[120]....
        /*0884*/ 	.word	0x00008870
        /*0888*/ 	.word	0x00000000
        /*088c*/ 	.word	0x00000000
        /*0890*/ 	.short	0x010a
        /*0892*/ 	.byte	0xff
	.zero		1


	//   ....[121]....
        /*0894*/ 	.word	0x000088d0
        /*0898*/ 	.word	0x00000000
        /*089c*/ 	.word	0x00000000
        /*08a0*/ 	.short	0x010a
        /*08a2*/ 	.byte	0xff
	.zero		1


	//   ....[122]....
        /*08a4*/ 	.word	0x00008920
        /*08a8*/ 	.word	0x00000000
        /*08ac*/ 	.word	0x00000070
        /*08b0*/ 	.short	0x010a
        /*08b2*/ 	.byte	0xff
	.zero		1


	//   ....[123]....
        /*08b4*/ 	.word	0x00008970
        /*08b8*/ 	.word	0x00000000
        /*08bc*/ 	.word	0x00000030
        /*08c0*/ 	.short	0x010a
        /*08c2*/ 	.byte	0xff
	.zero		1


	//   ....[124]....
        /*08c4*/ 	.word	0x000089c0
        /*08c8*/ 	.word	0x00000035
        /*08cc*/ 	.word	0x00000090
        /*08d0*/ 	.short	0x010a
        /*08d2*/ 	.byte	0xff
	.zero		1


	//   ....[125]....
        /*08d4*/ 	.word	0x00008a10
        /*08d8*/ 	.word	0x00000002
        /*08dc*/ 	.word	0x00000030
        /*08e0*/ 	.short	0x010a
        /*08e2*/ 	.byte	0xff
	.zero		1


	//----- nvinfo : EIATTR_NUM_MBARRIERS
	.align		4
.L_47:
        /*08e4*/ 	.byte	0x03, 0x38
        /*08e6*/ 	.short	0x001f


	//----- nvinfo : EIATTR_EXIT_INSTR_OFFSETS
	.align		4
        /*08e8*/ 	.byte	0x04, 0x1c
        /*08ea*/ 	.short	(.L_49 - .L_48)


	//   ....[0]....
.L_48:
        /*08ec*/ 	.word	0x00002cd0


	//   ....[1]....
        /*08f0*/ 	.word	0x000031c0


	//   ....[2]....
        /*08f4*/ 	.word	0x00003220


	//   ....[3]....
        /*08f8*/ 	.word	0x00004760


	//   ....[4]....
        /*08fc*/ 	.word	0x00005820


	//   ....[5]....
        /*0900*/ 	.word	0x00005860


	//   ....[6]....
        /*0904*/ 	.word	0x00007e70


	//   ....[7]....
        /*0908*/ 	.word	0x00007ef0


	//   ....[8]....
        /*090c*/ 	.word	0x00007f20


	//   ....[9]....
        /*0910*/ 	.word	0x00007f90


	//----- nvinfo : EIATTR_MAX_THREADS
	.align		4
.L_49:
        /*0914*/ 	.byte	0x04, 0x05
        /*0916*/ 	.short	(.L_51 - .L_50)
.L_50:
        /*0918*/ 	.word	0x00000100
        /*091c*/ 	.word	0x00000001
        /*0920*/ 	.word	0x00000001


	//----- nvinfo : EIATTR_CRS_STACK_SIZE
	.align		4
.L_51:
        /*0924*/ 	.byte	0x04, 0x1e
        /*0926*/ 	.short	(.L_53 - .L_52)
.L_52:
        /*0928*/ 	.word	0x00000000


	//----- nvinfo : EIATTR_CBANK_PARAM_SIZE
	.align		4
.L_53:
        /*092c*/ 	.byte	0x03, 0x19
        /*092e*/ 	.short	0x0800


	//----- nvinfo : EIATTR_PARAM_CBANK
	.align		4
        /*0930*/ 	.byte	0x04, 0x0a
        /*0932*/ 	.short	(.L_55 - .L_54)
	.align		4
.L_54:
        /*0934*/ 	.word	index@(.nv.constant0._ZN7cutlass13device_kernelINS_4gemm6kernel13GemmUniversalIN4cute5tupleIJiiiiEEENS1_10collective13CollectiveMmaINS1_35MainloopSm100TmaUmmaWarpSpecializedILi3ELi2ELi4ENS5_IJNS4_1CILi2EEESB_NSA_ILi1EEEEEEEENS5_IJNSA_ILi128EEENSA_ILi64EEESF_EEENS_6half_tENS5_IJlSC_lEEESI_SJ_NS4_8TiledMMAINS4_8MMA_AtomIJNS4_26SM100_MMA_F16BF16_2x1SM_SSISI_SI_fLi128ELi64ELNS4_4UMMA5MajorE0ELSO_0ELNSN_7ScaleInE0ELSP_0EEEEEENS4_6LayoutINS5_IJSC_SC_SC_EEENS5_IJNSA_ILi0EEESU_SU_EEEEENS5_IJNS4_10UnderscoreESX_SX_EEEEENS4_28SM100_TMA_2SM_LOAD_MULTICASTENS4_14ComposedLayoutINS4_7SwizzleILi3ELi4ELi3EEENS4_18smem_ptr_flag_bitsILi16EEENSS_INS5_IJNSA_ILi8EEESG_EEENS5_IJSG_SC_EEEEEEEvNS4_8identityENS4_18SM100_TMA_2SM_LOADES1A_vS1B_EENS_8epilogue10collective18CollectiveEpilogueINS1E_23Sm100TmaWarpSpecializedILi3ELi2ELi16ELb1ELb0EEEJNS5_IJSG_SG_SF_EEENS5_IJNSS_ISG_SC_EENSS_INS5_IJNSA_ILi16EEESB_EEENS5_IJSC_NSA_ILi32EEEEEEEEEEESI_SJ_SI_SJ_NS1E_6fusion15FusionCallbacksIS1I_NS1R_17LinearCombinationISI_fSI_fLNS_15FloatRoundStyleE2EEES1J_S1Q_JEEENS4_5SM1004TMEM4LOAD26SM100_TMEM_LOAD_32dp32b16xENS4_13SM90_TMA_LOADENS11_INS12_ILi1ELi4ELi3EEES15_NSS_INS5_IJS16_S1L_EEENS5_IJS1L_SC_EEEEEEENS4_39AutoVectorizingCopyWithAssumedAlignmentILi128EEENS4_14SM90_TMA_STOREES26_S28_S28_EEEvvEEEEvNT_6ParamsE)
        /*0938*/ 	.short	0x0380
        /*093a*/ 	.short	0x0800


	//----- nvinfo : EIATTR_SW_WAR
	.align		4
.L_55:
        /*093c*/ 	.byte	0x04, 0x36
        /*093e*/ 	.short	(.L_57 - .L_56)
.L_56:
        /*0940*/ 	.word	0x00000008
.L_57:


//--------------------- .nv.callgraph             --------------------------
	.section	.nv.callgraph,"",@"SHT_CUDA_CALLGRAPH"
	.align	4
	.sectionentsize	8
	.align		4
        /*0000*/ 	.word	0x00000000
	.align		4
        /*0004*/ 	.word	0xffffffff
	.align		4
        /*0008*/ 	.word	index@(_ZN7cutlass13device_kernelINS_4gemm6kernel13GemmUniversalIN4cute5tupleIJiiiiEEENS1_10collective13CollectiveMmaINS1_35MainloopSm100TmaUmmaWarpSpecializedILi3ELi2ELi4ENS5_IJNS4_1CILi2EEESB_NSA_ILi1EEEEEEEENS5_IJNSA_ILi128EEENSA_ILi64EEESF_EEENS_6half_tENS5_IJlSC_lEEESI_SJ_NS4_8TiledMMAINS4_8MMA_AtomIJNS4_26SM100_MMA_F16BF16_2x1SM_SSISI_SI_fLi128ELi64ELNS4_4UMMA5MajorE0ELSO_0ELNSN_7ScaleInE0ELSP_0EEEEEENS4_6LayoutINS5_IJSC_SC_SC_EEENS5_IJNSA_ILi0EEESU_SU_EEEEENS5_IJNS4_10UnderscoreESX_SX_EEEEENS4_28SM100_TMA_2SM_LOAD_MULTICASTENS4_14ComposedLayoutINS4_7SwizzleILi3ELi4ELi3EEENS4_18smem_ptr_flag_bitsILi16EEENSS_INS5_IJNSA_ILi8EEESG_EEENS5_IJSG_SC_EEEEEEEvNS4_8identityENS4_18SM100_TMA_2SM_LOADES1A_vS1B_EENS_8epilogue10collective18CollectiveEpilogueINS1E_23Sm100TmaWarpSpecializedILi3ELi2ELi16ELb1ELb0EEEJNS5_IJSG_SG_SF_EEENS5_IJNSS_ISG_SC_EENSS_INS5_IJNSA_ILi16EEESB_EEENS5_IJSC_NSA_ILi32EEEEEEEEEEESI_SJ_SI_SJ_NS1E_6fusion15FusionCallbacksIS1I_NS1R_17LinearCombinationISI_fSI_fLNS_15FloatRoundStyleE2EEES1J_S1Q_JEEENS4_5SM1004TMEM4LOAD26SM100_TMEM_LOAD_32dp32b16xENS4_13SM90_TMA_LOADENS11_INS12_ILi1ELi4ELi3EEES15_NSS_INS5_IJS16_S1L_EEENS5_IJS1L_SC_EEEEEEENS4_39AutoVectorizingCopyWithAssumedAlignmentILi128EEENS4_14SM90_TMA_STOREES26_S28_S28_EEEvvEEEEvNT_6ParamsE)
	.align		4
        /*000c*/ 	.word	index@(__assertfail)
	.align		4
        /*0010*/ 	.word	0x00000000
	.align		4
        /*0014*/ 	.word	0xfffffffe
	.align		4
        /*0018*/ 	.word	0x00000000
	.align		4
        /*001c*/ 	.word	0xfffffffd
	.align		4
        /*0020*/ 	.word	0x00000000
	.align		4
        /*0024*/ 	.word	0xfffffffc


//--------------------- .nv.constant4             --------------------------
	.section	.nv.constant4,"a",@progbits
	.align	8
	.align		8
.nv.constant4:
        /*0000*/ 	.dword	__assertfail
	.align		8
        /*0008*/ 	.dword	__unnamed_1
	.align		8
        /*0010*/ 	.dword	__unnamed_2
	.align		8
        /*0018*/ 	.dword	_ZN39_INTERNAL_1385e431_4_k_cu_bbd61304_72034cuda3std3__45__cpo5beginE
	.align		8
        /*0020*/ 	.dword	_ZN39_INTERNAL_1385e431_4_k_cu_bbd61304_72034cuda3std3__45__cpo3endE
	.align		8
        /*0028*/ 	.dword	_ZN39_INTERNAL_1385e431_4_k_cu_bbd61304_72034cuda3std3__45__cpo6cbeginE
	.align		8
        /*0030*/ 	.dword	_ZN39_INTERNAL_1385e431_4_k_cu_bbd61304_72034cuda3std3__45__cpo4cendE
	.align		8
        /*0038*/ 	.dword	_ZN39_INTERNAL_1385e431_4_k_cu_bbd61304_72034cuda3std3__441_GLOBAL__N__1385e431_4_k_cu_bbd61304_72036ignoreE
	.align		8
        /*0040*/ 	.dword	_ZN39_INTERNAL_1385e431_4_k_cu_bbd61304_72034cuda3std3__419piecewise_constructE
	.align		8
        /*0048*/ 	.dword	_ZN39_INTERNAL_1385e431_4_k_cu_bbd61304_72034cuda3std3__48in_placeE
	.align		8
        /*0050*/ 	.dword	_ZN39_INTERNAL_1385e431_4_k_cu_bbd61304_72034cuda3std6ranges3__45__cpo4swapE
	.align		8
        /*0058*/ 	.dword	_ZN39_INTERNAL_1385e431_4_k_cu_bbd61304_72034cuda3std6ranges3__45__cpo9iter_moveE
	.align		8
        /*0060*/ 	.dword	_ZN39_INTERNAL_1385e431_4_k_cu_bbd61304_72034cute7productE
	.align		8
        /*0068*/ 	.dword	_ZN39_INTERNAL_1385e431_4_k_cu_bbd61304_72034cute1_E
	.align		8
        /*0070*/ 	.dword	$str$25
	.align		8
        /*0078*/ 	.dword	$str$26
	.align		8
        /*0080*/ 	.dword	$str$27
	.align		8
        /*0088*/ 	.dword	$str$28


//--------------------- .text._ZN7cutlass13device_kernelINS_4gemm6kernel13GemmUniversalIN4cute5tupleIJiiiiEEENS1_10collective13CollectiveMmaINS1_35MainloopSm100TmaUmmaWarpSpecializedILi3ELi2ELi4ENS5_IJNS4_1CILi2EEESB_NSA_ILi1EEEEEEEENS5_IJNSA_ILi128EEENSA_ILi64EEESF_EEENS_6half_tENS5_IJlSC_lEEESI_SJ_NS4_8TiledMMAINS4_8MMA_AtomIJNS4_26SM100_MMA_F16BF16_2x1SM_SSISI_SI_fLi128ELi64ELNS4_4UMMA5MajorE0ELSO_0ELNSN_7ScaleInE0ELSP_0EEEEEENS4_6LayoutINS5_IJSC_SC_SC_EEENS5_IJNSA_ILi0EEESU_SU_EEEEENS5_IJNS4_10UnderscoreESX_SX_EEEEENS4_28SM100_TMA_2SM_LOAD_MULTICASTENS4_14ComposedLayoutINS4_7SwizzleILi3ELi4ELi3EEENS4_18smem_ptr_flag_bitsILi16EEENSS_INS5_IJNSA_ILi8EEESG_EEENS5_IJSG_SC_EEEEEEEvNS4_8identityENS4_18SM100_TMA_2SM_LOADES1A_vS1B_EENS_8epilogue10collective18CollectiveEpilogueINS1E_23Sm100TmaWarpSpecializedILi3ELi2ELi16ELb1ELb0EEEJNS5_IJSG_SG_SF_EEENS5_IJNSS_ISG_SC_EENSS_INS5_IJNSA_ILi16EEESB_EEENS5_IJSC_NSA_ILi32EEEEEEEEEEESI_SJ_SI_SJ_NS1E_6fusion15FusionCallbacksIS1I_NS1R_17LinearCombinationISI_fSI_fLNS_15FloatRoundStyleE2EEES1J_S1Q_JEEENS4_5SM1004TMEM4LOAD26SM100_TMEM_LOAD_32dp32b16xENS4_13SM90_TMA_LOADENS11_INS12_ILi1ELi4ELi3EEES15_NSS_INS5_IJS16_S1L_EEENS5_IJS1L_SC_EEEEEEENS4_39AutoVectorizingCopyWithAssumedAlignmentILi128EEENS4_14SM90_TMA_STOREES26_S28_S28_EEEvvEEEEvNT_6ParamsE --------------------------
	.section	.text._ZN7cutlass13device_kernelINS_4gemm6kernel13GemmUniversalIN4cute5tupleIJiiiiEEENS1_10collective13CollectiveMmaINS1_35MainloopSm100TmaUmmaWarpSpecializedILi3ELi2ELi4ENS5_IJNS4_1CILi2EEESB_NSA_ILi1EEEEEEEENS5_IJNSA_ILi128EEENSA_ILi64EEESF_EEENS_6half_tENS5_IJlSC_lEEESI_SJ_NS4_8TiledMMAINS4_8MMA_AtomIJNS4_26SM100_MMA_F16BF16_2x1SM_SSISI_SI_fLi128ELi64ELNS4_4UMMA5MajorE0ELSO_0ELNSN_7ScaleInE0ELSP_0EEEEEENS4_6LayoutINS5_IJSC_SC_SC_EEENS5_IJNSA_ILi0EEESU_SU_EEEEENS5_IJNS4_10UnderscoreESX_SX_EEEEENS4_28SM100_TMA_2SM_LOAD_MULTICASTENS4_14ComposedLayoutINS4_7SwizzleILi3ELi4ELi3EEENS4_18smem_ptr_flag_bitsILi16EEENSS_INS5_IJNSA_ILi8EEESG_EEENS5_IJSG_SC_EEEEEEEvNS4_8identityENS4_18SM100_TMA_2SM_LOADES1A_vS1B_EENS_8epilogue10collective18CollectiveEpilogueINS1E_23Sm100TmaWarpSpecializedILi3ELi2ELi16ELb1ELb0EEEJNS5_IJSG_SG_SF_EEENS5_IJNSS_ISG_SC_EENSS_INS5_IJNSA_ILi16EEESB_EEENS5_IJSC_NSA_ILi32EEEEEEEEEEESI_SJ_SI_SJ_NS1E_6fusion15FusionCallbacksIS1I_NS1R_17LinearCombinationISI_fSI_fLNS_15FloatRoundStyleE2EEES1J_S1Q_JEEENS4_5SM1004TMEM4LOAD26SM100_TMEM_LOAD_32dp32b16xENS4_13SM90_TMA_LOADENS11_INS12_ILi1ELi4ELi3EEES15_NSS_INS5_IJS16_S1L_EEENS5_IJS1L_SC_EEEEEEENS4_39AutoVectorizingCopyWithAssumedAlignmentILi128EEENS4_14SM90_TMA_STOREES26_S28_S28_EEEvvEEEEvNT_6ParamsE,"ax",@progbits
	.align	128
.text._ZN7cutlass13device_kernelINS_4gemm6kernel13GemmUniversalIN4cute5tupleIJiiiiEEENS1_10collective13CollectiveMmaINS1_35MainloopSm100TmaUmmaWarpSpecializedILi3ELi2ELi4ENS5_IJNS4_1CILi2EEESB_NSA_ILi1EEEEEEEENS5_IJNSA_ILi128EEENSA_ILi64EEESF_EEENS_6half_tENS5_IJlSC_lEEESI_SJ_NS4_8TiledMMAINS4_8MMA_AtomIJNS4_26SM100_MMA_F16BF16_2x1SM_SSISI_SI_fLi128ELi64ELNS4_4UMMA5MajorE0ELSO_0ELNSN_7ScaleInE0ELSP_0EEEEEENS4_6LayoutINS5_IJSC_SC_SC_EEENS5_IJNSA_ILi0EEESU_SU_EEEEENS5_IJNS4_10UnderscoreESX_SX_EEEEENS4_28SM100_TMA_2SM_LOAD_MULTICASTENS4_14ComposedLayoutINS4_7SwizzleILi3ELi4ELi3EEENS4_18smem_ptr_flag_bitsILi16EEENSS_INS5_IJNSA_ILi8EEESG_EEENS5_IJSG_SC_EEEEEEEvNS4_8identityENS4_18SM100_TMA_2SM_LOADES1A_vS1B_EENS_8epilogue10collective18CollectiveEpilogueINS1E_23Sm100TmaWarpSpecializedILi3ELi2ELi16ELb1ELb0EEEJNS5_IJSG_SG_SF_EEENS5_IJNSS_ISG_SC_EENSS_INS5_IJNSA_ILi16EEESB_EEENS5_IJSC_NSA_ILi32EEEEEEEEEEESI_SJ_SI_SJ_NS1E_6fusion15FusionCallbacksIS1I_NS1R_17LinearCombinationISI_fSI_fLNS_15FloatRoundStyleE2EEES1J_S1Q_JEEENS4_5SM1004TMEM4LOAD26SM100_TMEM_LOAD_32dp32b16xENS4_13SM90_TMA_LOADENS11_INS12_ILi1ELi4ELi3EEES15_NSS_INS5_IJS16_S1L_EEENS5_IJS1L_SC_EEEEEEENS4_39AutoVectorizingCopyWithAssumedAlignmentILi128EEENS4_14SM90_TMA_STOREES26_S28_S28_EEEvvEEEEvNT_6ParamsE:
        .type           _ZN7cutlass13device_kernelINS_4gemm6kernel13GemmUniversalIN4cute5tupleIJiiiiEEENS1_10collective13CollectiveMmaINS1_35MainloopSm100TmaUmmaWarpSpecializedILi3ELi2ELi4ENS5_IJNS4_1CILi2EEESB_NSA_ILi1EEEEEEEENS5_IJNSA_ILi128EEENSA_ILi64EEESF_EEENS_6half_tENS5_IJlSC_lEEESI_SJ_NS4_8TiledMMAINS4_8MMA_AtomIJNS4_26SM100_MMA_F16BF16_2x1SM_SSISI_SI_fLi128ELi64ELNS4_4UMMA5MajorE0ELSO_0ELNSN_7ScaleInE0ELSP_0EEEEEENS4_6LayoutINS5_IJSC_SC_SC_EEENS5_IJNSA_ILi0EEESU_SU_EEEEENS5_IJNS4_10UnderscoreESX_SX_EEEEENS4_28SM100_TMA_2SM_LOAD_MULTICASTENS4_14ComposedLayoutINS4_7SwizzleILi3ELi4ELi3EEENS4_18smem_ptr_flag_bitsILi16EEENSS_INS5_IJNSA_ILi8EEESG_EEENS5_IJSG_SC_EEEEEEEvNS4_8identityENS4_18SM100_TMA_2SM_LOADES1A_vS1B_EENS_8epilogue10collective18CollectiveEpilogueINS1E_23Sm100TmaWarpSpecializedILi3ELi2ELi16ELb1ELb0EEEJNS5_IJSG_SG_SF_EEENS5_IJNSS_ISG_SC_EENSS_INS5_IJNSA_ILi16EEESB_EEENS5_IJSC_NSA_ILi32EEEEEEEEEEESI_SJ_SI_SJ_NS1E_6fusion15FusionCallbacksIS1I_NS1R_17LinearCombinationISI_fSI_fLNS_15FloatRoundStyleE2EEES1J_S1Q_JEEENS4_5SM1004TMEM4LOAD26SM100_TMEM_LOAD_32dp32b16xENS4_13SM90_TMA_LOADENS11_INS12_ILi1ELi4ELi3EEES15_NSS_INS5_IJS16_S1L_EEENS5_IJS1L_SC_EEEEEEENS4_39AutoVectorizingCopyWithAssumedAlignmentILi128EEENS4_14SM90_TMA_STOREES26_S28_S28_EEEvvEEEEvNT_6ParamsE,@function
        .size           _ZN7cutlass13device_kernelINS_4gemm6kernel13GemmUniversalIN4cute5tupleIJiiiiEEENS1_10collective13CollectiveMmaINS1_35MainloopSm100TmaUmmaWarpSpecializedILi3ELi2ELi4ENS5_IJNS4_1CILi2EEESB_NSA_ILi1EEEEEEEENS5_IJNSA_ILi128EEENSA_ILi64EEESF_EEENS_6half_tENS5_IJlSC_lEEESI_SJ_NS4_8TiledMMAINS4_8MMA_AtomIJNS4_26SM100_MMA_F16BF16_2x1SM_SSISI_SI_fLi128ELi64ELNS4_4UMMA5MajorE0ELSO_0ELNSN_7ScaleInE0ELSP_0EEEEEENS4_6LayoutINS5_IJSC_SC_SC_EEENS5_IJNSA_ILi0EEESU_SU_EEEEENS5_IJNS4_10UnderscoreESX_SX_EEEEENS4_28SM100_TMA_2SM_LOAD_MULTICASTENS4_14ComposedLayoutINS4_7SwizzleILi3ELi4ELi3EEENS4_18smem_ptr_flag_bitsILi16EEENSS_INS5_IJNSA_ILi8EEESG_EEENS5_IJSG_SC_EEEEEEEvNS4_8identityENS4_18SM100_TMA_2SM_LOADES1A_vS1B_EENS_8epilogue10collective18CollectiveEpilogueINS1E_23Sm100TmaWarpSpecializedILi3ELi2ELi16ELb1ELb0EEEJNS5_IJSG_SG_SF_EEENS5_IJNSS_ISG_SC_EENSS_INS5_IJNSA_ILi16EEESB_EEENS5_IJSC_NSA_ILi32EEEEEEEEEEESI_SJ_SI_SJ_NS1E_6fusion15FusionCallbacksIS1I_NS1R_17LinearCombinationISI_fSI_fLNS_15FloatRoundStyleE2EEES1J_S1Q_JEEENS4_5SM1004TMEM4LOAD26SM100_TMEM_LOAD_32dp32b16xENS4_13SM90_TMA_LOADENS11_INS12_ILi1ELi4ELi3EEES15_NSS_INS5_IJS16_S1L_EEENS5_IJS1L_SC_EEEEEEENS4_39AutoVectorizingCopyWithAssumedAlignmentILi128EEENS4_14SM90_TMA_STOREES26_S28_S28_EEEvvEEEEvNT_6ParamsE,(.L_x_176 - _ZN7cutlass13device_kernelINS_4gemm6kernel13GemmUniversalIN4cute5tupleIJiiiiEEENS1_10collective13CollectiveMmaINS1_35MainloopSm100TmaUmmaWarpSpecializedILi3ELi2ELi4ENS5_IJNS4_1CILi2EEESB_NSA_ILi1EEEEEEEENS5_IJNSA_ILi128EEENSA_ILi64EEESF_EEENS_6half_tENS5_IJlSC_lEEESI_SJ_NS4_8TiledMMAINS4_8MMA_AtomIJNS4_26SM100_MMA_F16BF16_2x1SM_SSISI_SI_fLi128ELi64ELNS4_4UMMA5MajorE0ELSO_0ELNSN_7ScaleInE0ELSP_0EEEEEENS4_6LayoutINS5_IJSC_SC_SC_EEENS5_IJNSA_ILi0EEESU_SU_EEEEENS5_IJNS4_10UnderscoreESX_SX_EEEEENS4_28SM100_TMA_2SM_LOAD_MULTICASTENS4_14ComposedLayoutINS4_7SwizzleILi3ELi4ELi3EEENS4_18smem_ptr_flag_bitsILi16EEENSS_INS5_IJNSA_ILi8EEESG_EEENS5_IJSG_SC_EEEEEEEvNS4_8identityENS4_18SM100_TMA_2SM_LOADES1A_vS1B_EENS_8epilogue10collective18CollectiveEpilogueINS1E_23Sm100TmaWarpSpecializedILi3ELi2ELi16ELb1ELb0EEEJNS5_IJSG_SG_SF_EEENS5_IJNSS_ISG_SC_EENSS_INS5_IJNSA_ILi16EEESB_EEENS5_IJSC_NSA_ILi32EEEEEEEEEEESI_SJ_SI_SJ_NS1E_6fusion15FusionCallbacksIS1I_NS1R_17LinearCombinationISI_fSI_fLNS_15FloatRoundStyleE2EEES1J_S1Q_JEEENS4_5SM1004TMEM4LOAD26SM100_TMEM_LOAD_32dp32b16xENS4_13SM90_TMA_LOADENS11_INS12_ILi1ELi4ELi3EEES15_NSS_INS5_IJS16_S1L_EEENS5_IJS1L_SC_EEEEEEENS4_39AutoVectorizingCopyWithAssumedAlignmentILi128EEENS4_14SM90_TMA_STOREES26_S28_S28_EEEvvEEEEvNT_6ParamsE)
        .other          _ZN7cutlass13device_kernelINS_4gemm6kernel13GemmUniversalIN4cute5tupleIJiiiiEEENS1_10collective13CollectiveMmaINS1_35MainloopSm100TmaUmmaWarpSpecializedILi3ELi2ELi4ENS5_IJNS4_1CILi2EEESB_NSA_ILi1EEEEEEEENS5_IJNSA_ILi128EEENSA_ILi64EEESF_EEENS_6half_tENS5_IJlSC_lEEESI_SJ_NS4_8TiledMMAINS4_8MMA_AtomIJNS4_26SM100_MMA_F16BF16_2x1SM_SSISI_SI_fLi128ELi64ELNS4_4UMMA5MajorE0ELSO_0ELNSN_7ScaleInE0ELSP_0EEEEEENS4_6LayoutINS5_IJSC_SC_SC_EEENS5_IJNSA_ILi0EEESU_SU_EEEEENS5_IJNS4_10UnderscoreESX_SX_EEEEENS4_28SM100_TMA_2SM_LOAD_MULTICASTENS4_14ComposedLayoutINS4_7SwizzleILi3ELi4ELi3EEENS4_18smem_ptr_flag_bitsILi16EEENSS_INS5_IJNSA_ILi8EEESG_EEENS5_IJSG_SC_EEEEEEEvNS4_8identityENS4_18SM100_TMA_2SM_LOADES1A_vS1B_EENS_8epilogue10collective18CollectiveEpilogueINS1E_23Sm100TmaWarpSpecializedILi3ELi2ELi16ELb1ELb0EEEJNS5_IJSG_SG_SF_EEENS5_IJNSS_ISG_SC_EENSS_INS5_IJNSA_ILi16EEESB_EEENS5_IJSC_NSA_ILi32EEEEEEEEEEESI_SJ_SI_SJ_NS1E_6fusion15FusionCallbacksIS1I_NS1R_17LinearCombinationISI_fSI_fLNS_15FloatRoundStyleE2EEES1J_S1Q_JEEENS4_5SM1004TMEM4LOAD26SM100_TMEM_LOAD_32dp32b16xENS4_13SM90_TMA_LOADENS11_INS12_ILi1ELi4ELi3EEES15_NSS_INS5_IJS16_S1L_EEENS5_IJS1L_SC_EEEEEEENS4_39AutoVectorizingCopyWithAssumedAlignmentILi128EEENS4_14SM90_TMA_STOREES26_S28_S28_EEEvvEEEEvNT_6ParamsE,@"STO_CUDA_ENTRY STV_DEFAULT"
_ZN7cutlass13device_kernelINS_4gemm6kernel13GemmUniversalIN4cute5tupleIJiiiiEEENS1_10collective13CollectiveMmaINS1_35MainloopSm100TmaUmmaWarpSpecializedILi3ELi2ELi4ENS5_IJNS4_1CILi2EEESB_NSA_ILi1EEEEEEEENS5_IJNSA_ILi128EEENSA_ILi64EEESF_EEENS_6half_tENS5_IJlSC_lEEESI_SJ_NS4_8TiledMMAINS4_8MMA_AtomIJNS4_26SM100_MMA_F16BF16_2x1SM_SSISI_SI_fLi128ELi64ELNS4_4UMMA5MajorE0ELSO_0ELNSN_7ScaleInE0ELSP_0EEEEEENS4_6LayoutINS5_IJSC_SC_SC_EEENS5_IJNSA_ILi0EEESU_SU_EEEEENS5_IJNS4_10UnderscoreESX_SX_EEEEENS4_28SM100_TMA_2SM_LOAD_MULTICASTENS4_14ComposedLayoutINS4_7SwizzleILi3ELi4ELi3EEENS4_18smem_ptr_flag_bitsILi16EEENSS_INS5_IJNSA_ILi8EEESG_EEENS5_IJSG_SC_EEEEEEEvNS4_8identityENS4_18SM100_TMA_2SM_LOADES1A_vS1B_EENS_8epilogue10collective18CollectiveEpilogueINS1E_23Sm100TmaWarpSpecializedILi3ELi2ELi16ELb1ELb0EEEJNS5_IJSG_SG_SF_EEENS5_IJNSS_ISG_SC_EENSS_INS5_IJNSA_ILi16EEESB_EEENS5_IJSC_NSA_ILi32EEEEEEEEEEESI_SJ_SI_SJ_NS1E_6fusion15FusionCallbacksIS1I_NS1R_17LinearCombinationISI_fSI_fLNS_15FloatRoundStyleE2EEES1J_S1Q_JEEENS4_5SM1004TMEM4LOAD26SM100_TMEM_LOAD_32dp32b16xENS4_13SM90_TMA_LOADENS11_INS12_ILi1ELi4ELi3EEES15_NSS_INS5_IJS16_S1L_EEENS5_IJS1L_SC_EEEEEEENS4_39AutoVectorizingCopyWithAssumedAlignmentILi128EEENS4_14SM90_TMA_STOREES26_S28_S28_EEEvvEEEEvNT_6ParamsE:
[----:B------:R-:W1:Y:S01]  /*0000*/  LDC R1, c[0x0][0x37c] ;  /* 0x0000df00ff017b82 */ /* 0x000e620000000800 */
[----:B------:R-:W2:Y:S01]  /*0010*/  S2R R58, SR_TID.X ;  /* 0x00000000003a7919 */ /* 0x000ea20000002100 */
[----:B------:R-:W3:Y:S06]  /*0020*/  LDCU.64 UR8, c[0x0][0x890] ;  /* 0x00011200ff0877ac */ /* 0x000eec0008000a00 */
[----:B------:R-:W4:Y:S01]  /*0030*/  S2UR UR55, SR_CgaCtaId ;  /* 0x00000000003779c3 */ /* 0x000f220000008800 */
[----:B------:R-:W-:Y:S02]  /*0040*/  PRMT R46, RZ, 0x7610, R46 ;  /* 0x00007610ff2e7816 */ /* 0x000fe4000000002e */
[----:B------:R-:W-:Y:S01]  /*0050*/  ELECT P1, URZ, PT ;  /* 0x0000000000ff782f */ /* 0x000fe20003820000 */
[----:B---3--:R-:W-:-:S04]  /*0060*/  UISETP.NE.U32.AND UP0, UPT, UR8, URZ, UPT ;  /* 0x000000ff0800728c */ /* 0x008fc8000bf05070 */
[----:B------:R-:W-:Y:S02]  /*0070*/  UISETP.NE.AND.EX UP0, UPT, UR9, URZ, UPT, UP0 ;  /* 0x000000ff0900728c */ /* 0x000fe4000bf05300 */
[----:B----4-:R-:W-:Y:S02]  /*0080*/  ULOP3.LUT UR68, UR55, 0x1, URZ, 0xc0, !UPT ;  /* 0x0000000137447892 */ /* 0x010fe4000f8ec0ff */
[----:B------:R-:W-:Y:S01]  /*0090*/  ULOP3.LUT UR69, UR55, 0x1, URZ, 0x3c, !UPT ;  /* 0x0000000137457892 */ /* 0x000fe2000f8e3cff */
[----:B--2---:R-:W-:-:S05]  /*00a0*/  SHF.R.U32.HI R47, RZ, 0x5, R58 ;  /* 0x00000005ff2f7819 */ /* 0x004fca000001163a */
[----:B------:R-:W2:Y:S02]  /*00b0*/  SHFL.IDX PT, R0, R47, RZ, 0x1f ;  /* 0x00001fff2f007589 */ /* 0x000ea400000e0000 */
[----:B--2---:R-:W-:Y:S01]  /*00c0*/  R2UR UR18, R0 ;  /* 0x00000000001272ca */ /* 0x004fe200000e0000 */
[----:B-1----:R-:W-:-:S14]  /*00d0*/  BRA.U UP0, `(.L_x_0) ;  /* 0x0000000100307547 */ /* 0x002fdc000b800000 */
[----:B------:R-:W1:Y:S02]  /*00e0*/  LDCU.64 UR4, c[0x0][0x888] ;  /* 0x00011100ff0477ac */ /* 0x000e640008000a00 */
[----:B-1----:R-:W-:-:S04]  /*00f0*/  UISETP.NE.U32.AND UP0, UPT, UR4, URZ, UPT ;  /* 0x000000ff0400728c */ /* 0x002fc8000bf05070 */
[----:B------:R-:W-:-:S09]  /*0100*/  UISETP.NE.AND.EX UP0, UPT, UR5, URZ, UPT, UP0 ;  /* 0x000000ff0500728c */ /* 0x000fd2000bf05300 */
[----:B------:R-:W-:Y:S05]  /*0110*/  BRA.U !UP0, `(.L_x_1) ;  /* 0x0000000108147547 */ /* 0x000fea000b800000 */
[----:B------:R-:W1:Y:S01]  /*0120*/  LDC.64 R26, c[0x0][0x888] ;  /* 0x00022200ff1a7b82 */ /* 0x000e620000000a00 */
[----:B------:R-:W1:Y:S02]  /*0130*/  LDCU.64 UR4, c[0x0][0x358] ;  /* 0x00006b00ff0477ac */ /* 0x000e640008000a00 */
[----:B-1----:R1:W5:Y:S01]  /*0140*/  LDG.E R26, desc[UR4][R26.64] ;  /* 0x000000041a1a7981 */ /* 0x002362000c1e1900 */
[----:B------:R-:W-:Y:S01]  /*0150*/  HFMA2 R46, -RZ, RZ, 0, 5.9604644775390625e-08 ;  /* 0x00000001ff2e7431 */ /* 0x000fe200000001ff */
[----:B------:R-:W-:Y:S05]  /*0160*/  BRA `(.L_x_0) ;  /* 0x00000000000c7947 */ /* 0x000fea0003800000 */
.L_x_1:
[----:B------:R-:W1:Y:S01]  /*0170*/  LDCU UR4, c[0x0][0x880] ;  /* 0x00011000ff0477ac */ /* 0x000e620008000800 */
[----:B------:R-:W-:Y:S01]  /*0180*/  HFMA2 R46, -RZ, RZ, 0, 5.9604644775390625e-08 ;  /* 0x00000001ff2e7431 */ /* 0x000fe200000001ff */
[----:B-1----:R-:W-:-:S07]  /*0190*/  MOV R26, UR4 ;  /* 0x00000004001a7c02 */ /* 0x002fce0008000f00 */
.L_x_0:
[----:B------:R-:W2:Y:S02]  /*01a0*/  LDCU.64 UR4, c[0x0][0x8b0] ;  /* 0x00011600ff0477ac */ /* 0x000ea40008000a00 */
[----:B--2---:R-:W-:-:S04]  /*01b0*/  UISETP.NE.U32.AND UP0, UPT, UR4, URZ, UPT ;  /* 0x000000ff0400728c */ /* 0x004fc8000bf05070 */
[----:B------:R-:W-:-:S09]  /*01c0*/  UISETP.NE.AND.EX UP0, UPT, UR5, URZ, UPT, UP0 ;  /* 0x000000ff0500728c */ /* 0x000fd2000bf05300 */
[----:B------:R-:W-:Y:S05]  /*01d0*/  BRA.U UP0, `(.L_x_2) ;  /* 0x0000000100287547 */ /* 0x000fea000b800000 */
[----:B------:R-:W2:Y:S02]  /*01e0*/  LDCU.64 UR4, c[0x0][0x8a8] ;  /* 0x00011500ff0477ac */ /* 0x000ea40008000a00 */
[----:B--2---:R-:W-:-:S04]  /*01f0*/  UISETP.NE.U32.AND UP0, UPT, UR4, URZ, UPT ;  /* 0x000000ff0400728c */ /* 0x004fc8000bf05070 */
[----:B------:R-:W-:-:S09]  /*0200*/  UISETP.NE.AND.EX UP0, UPT, UR5, URZ, UPT, UP0 ;  /* 0x000000ff0500728c */ /* 0x000fd2000bf05300 */
[----:B------:R-:W-:Y:S05]  /*0210*/  BRA.U !UP0, `(.L_x_3) ;  /* 0x0000000108107547 */ /* 0x000fea000b800000 */
[----:B------:R-:W2:Y:S01]  /*0220*/  LDC.64 R24, c[0x0][0x8a8] ;  /* 0x00022a00ff187b82 */ /* 0x000ea20000000a00 */
[----:B------:R-:W2:Y:S02]  /*0230*/  LDCU.64 UR4, c[0x0][0x358] ;  /* 0x00006b00ff0477ac */ /* 0x000ea40008000a00 */
[----:B--2---:R2:W5:Y:S01]  /*0240*/  LDG.E R24, desc[UR4][R24.64] ;  /* 0x0000000418187981 */ /* 0x004562000c1e1900 */
[----:B------:R-:W-:Y:S05]  /*0250*/  BRA `(.L_x_2) ;  /* 0x0000000000087947 */ /* 0x000fea0003800000 */
.L_x_3:
[----:B------:R-:W2:Y:S02]  /*0260*/  LDCU UR4, c[0x0][0x8a0] ;  /* 0x00011400ff0477ac */ /* 0x000ea40008000800 */
[----:B--2---:R-:W-:Y:S02]  /*0270*/  MOV R24, UR4 ;  /* 0x0000000400187c02 */ /* 0x004fe40008000f00 */
.L_x_2:
[----:B------:R-:W-:Y:S01]  /*0280*/  IMAD.U32 R0, RZ, RZ, UR18 ;  /* 0x00000012ff007e24 */ /* 0x000fe2000f8e00ff */
[----:B------:R-:W-:Y:S04]  /*0290*/  BSSY.RECONVERGENT B0, `(.L_x_4) ;  /* 0x000000c000007945 */ /* 0x000fe80003800200 */
[C---:B------:R-:W-:Y:S02]  /*02a0*/  ISETP.NE.OR P2, PT, R0.reuse, 0x1, !P1 ;  /* 0x000000010000780c */ /* 0x040fe40004f45670 */
[----:B------:R-:W-:-:S11]  /*02b0*/  ISETP.NE.OR P0, PT, R0, 0x3, !P1 ;  /* 0x000000030000780c */ /* 0x000fd60004f05670 */
[----:B------:R-:W-:Y:S05]  /*02c0*/  @P2 BRA `(.L_x_5) ;  /* 0x0000000000202947 */ /* 0x000fea0003800000 */
[----:B------:R-:W3:Y:S02]  /*02d0*/  LDCU.64 UR4, c[0x0][0x348] ;  /* 0x00006900ff0477ac */ /* 0x000ee40008000a00 */
[----:B---3--:R-:W-:Y:S02]  /*02e0*/  UIADD3 UR6, UP1, UPT, UR4, 0x80, URZ ;  /* 0x0000008004067890 */ /* 0x008fe4000ff3e0ff */
[----:B------:R-:W-:Y:S02]  /*02f0*/  UIADD3 UR4, UP0, UPT, UR4, 0x180, URZ ;  /* 0x0000018004047890 */ /* 0x000fe4000ff1e0ff */
[----:B------:R-:W-:Y:S02]  /*0300*/  UIADD3.X UR7, UPT, UPT, URZ, UR5, URZ, UP1, !UPT ;  /* 0x00000005ff077290 */ /* 0x000fe40008ffe4ff */
[----:B------:R-:W-:-:S07]  /*0310*/  UIADD3.X UR5, UPT, UPT, URZ, UR5, URZ, UP0, !UPT ;  /* 0x00000005ff057290 */ /* 0x000fce00087fe4ff */
[----:B------:R3:W-:Y:S02]  /*0320*/  UTMACCTL.PF [UR6] ;  /* 0x00000000060079b9 */ /* 0x0007e40008040000 */
[----:B------:R3:W-:Y:S02]  /*0330*/  UTMACCTL.PF [UR4] ;  /* 0x00000000040079b9 */ /* 0x0007e40008040000 */
[----:B---3--:R-:W-:Y:S01]  /*0340*/  NOP ;  /* 0x0000000000007918 */ /* 0x008fe20000000000 */
.L_x_5:
[----:B------:R-:W-:Y:S05]  /*0350*/  BSYNC.RECONVERGENT B0 ;  /* 0x0000000000007941 */ /* 0x000fea0003800200 */
.L_x_4:
[----:B------:R-:W-:Y:S04]  /*0360*/  BSSY.RECONVERGENT B0, `(.L_x_6) ;  /* 0x000000a000007945 */ /* 0x000fe80003800200 */
        /* <DEDUP_REMOVED lines=9> */
.L_x_7:
[----:B------:R-:W-:Y:S05]  /*0400*/  BSYNC.RECONVERGENT B0 ;  /* 0x0000000000007941 */ /* 0x000fea0003800200 */
.L_x_6:
[----:B------:R-:W3:Y:S01]  /*0410*/  LDCU.64 UR4, c[0x0][0x888] ;  /* 0x00011100ff0477ac */ /* 0x000ee20008000a00 */
[----:B------:R-:W-:Y:S02]  /*0420*/  UISETP.EQ.U32.AND UP1, UPT, UR8, URZ, UPT ;  /* 0x000000ff0800728c */ /* 0x000fe4000bf22070 */
[----:B------:R-:W-:Y:S02]  /*0430*/  UPLOP3.LUT UP3, UPT, UPT, UPT, UPT, 0x80, 0x8 ;  /* 0x000000000008789c */ /* 0x000fe40003f6f070 */
[----:B---3--:R-:W-:-:S04]  /*0440*/  UISETP.NE.U32.AND UP0, UPT, UR4, URZ, UPT ;  /* 0x000000ff0400728c */ /* 0x008fc8000bf05070 */
[----:B------:R-:W-:-:S04]  /*0450*/  UISETP.NE.AND.EX UP0, UPT, UR5, URZ, UPT, UP0 ;  /* 0x000000ff0500728c */ /* 0x000fc8000bf05300 */
[----:B------:R-:W-:-:S04]  /*0460*/  UISETP.EQ.OR.EX UP2, UPT, UR9, URZ, !UP0, UP1 ;  /* 0x000000ff0900728c */ /* 0x000fc8000c742710 */
[----:B------:R-:W-:-:S06]  /*0470*/  UP2UR UR4, UPR, URZ, 0x4 ;  /* 0x00000004ff047883 */ /* 0x000fcc0008000000 */
[----:B------:R-:W-:Y:S01]  /*0480*/  MOV R52, UR4 ;  /* 0x0000000400347c02 */ /* 0x000fe20008000f00 */
[----:B------:R-:W-:Y:S06]  /*0490*/  BRA.U !UP2, `(.L_x_8) ;  /* 0x000000010a207547 */ /* 0x000fec000b800000 */
[----:B------:R-:W-:Y:S01]  /*04a0*/  UISETP.NE.U32.AND UP1, UPT, UR8, URZ, UPT ;  /* 0x000000ff0800728c */ /* 0x000fe2000bf25070 */
[----:B-----5:R-:W-:Y:S01]  /*04b0*/  FSETP.NEU.AND P0, PT, R26, RZ, PT ;  /* 0x000000ff1a00720b */ /* 0x020fe20003f0d000 */
[----:B------:R-:W-:Y:S02]  /*04c0*/  USEL UR4, URZ, 0xffffffff, UP0 ;  /* 0xffffffffff047887 */ /* 0x000fe40008000000 */
[----:B------:R-:W-:-:S10]  /*04d0*/  UISETP.NE.AND.EX UP1, UPT, UR9, URZ, UPT, UP1 ;  /* 0x000000ff0900728c */ /* 0x000fd4000bf25310 */
[----:B------:R-:W-:Y:S01]  /*04e0*/  VOTEU.ANY UP0, P0 ;  /* 0x0000000000ff7886 */ /* 0x000fe20000000100 */
[----:B------:R-:W-:-:S04]  /*04f0*/  @!UP1 USEL UR4, URZ, 0xffffffff, UP0 ;  /* 0xffffffffff049887 */ /* 0x000fc80008000000 */
[----:B------:R-:W-:-:S04]  /*0500*/  ULOP3.LUT UR4, UR4, 0x1, URZ, 0xc0, !UPT ;  /* 0x0000000104047892 */ /* 0x000fc8000f8ec0ff */
[----:B------:R-:W-:-:S11]  /*0510*/  UISETP.NE.U32.AND UP3, UPT, UR4, 0x1, UPT ;  /* 0x000000010400788c */ /* 0x000fd6000bf65070 */
.L_x_8:
[----:B------:R-:W3:Y:S01]  /*0520*/  SHFL.IDX PT, R0, R47, RZ, 0x1f ;  /* 0x00001fff2f007589 */ /* 0x000ee200000e0000 */
[----:B------:R-:W-:-:S04]  /*0530*/  UISETP.NE.AND UP0, UPT, UR18, 0x2, UPT ;  /* 0x000000021200788c */ /* 0x000fc8000bf05270 */
[----:B------:R-:W-:Y:S02]  /*0540*/  UISETP.EQ.AND UP1, UPT, UR68, URZ, !UP0 ;  /* 0x000000ff4400728c */ /* 0x000fe4000c722270 */
[----:B------:R-:W-:-:S04]  /*0550*/  USEL UR40, URZ, 0x1, UP0 ;  /* 0x00000001ff287887 */ /* 0x000fc80008000000 */
[----:B------:R-:W-:Y:S02]  /*0560*/  PLOP3.LUT P4, PT, P1, PT, UP1, 0x80, 0x8 ;  /* 0x000000000008781c */ /* 0x000fe40000f8f018 */
[----:B---3--:R-:W-:-:S13]  /*0570*/  ISETP.NE.AND P0, PT, R0, RZ, PT ;  /* 0x000000ff0000720c */ /* 0x008fda0003f05270 */
[----:B------:R-:W-:Y:S05]  /*0580*/  @P0 BRA `(.L_x_9) ;  /* 0x00000000004c0947 */ /* 0x000fea0003800000 */
[----:B------:R-:W-:Y:S01]  /*0590*/  UMOV UR4, 0x400 ;  /* 0x0000040000047882 */ /* 0x000fe20000000000 */
[----:B------:R-:W-:Y:S01]  /*05a0*/  UMOV UR8, 0x1 ;  /* 0x0000000100087882 */ /* 0x000fe20000000000 */
[----:B------:R-:W-:Y:S01]  /*05b0*/  UMOV UR6, 0x2 ;  /* 0x0000000200067882 */ /* 0x000fe20000000000 */
[----:B------:R-:W-:Y:S02]  /*05c0*/  ULEA UR4, UR55, UR4, 0x18 ;  /* 0x0000000437047291 */ /* 0x000fe4000f8ec0ff */
[----:B------:R-:W-:-:S04]  /*05d0*/  UIADD3 UR8, UPT, UPT, -UR8, 0x100000, URZ ;  /* 0x0010000008087890 */ /* 0x000fc8000fffe1ff */
[----:B------:R-:W-:Y:S02]  /*05e0*/  USHF.L.U32 UR9, UR8, 0xb, URZ ;  /* 0x0000000b08097899 */ /* 0x000fe400080006ff */
[----:B------:R-:W-:Y:S02]  /*05f0*/  USHF.L.U32 UR8, UR8, 0x1, URZ ;  /* 0x0000000108087899 */ /* 0x000fe400080006ff */
[----:B------:R-:W-:-:S04]  /*0600*/  UIADD3 UR6, UPT, UPT, -UR6, 0x100000, URZ ;  /* 0x0010000006067890 */ /* 0x000fc8000fffe1ff */
[----:B------:R-:W-:Y:S02]  /*0610*/  USHF.L.U32 UR7, UR6, 0xb, URZ ;  /* 0x0000000b06077899 */ /* 0x000fe400080006ff */
[----:B------:R-:W-:Y:S01]  /*0620*/  USHF.L.U32 UR6, UR6, 0x1, URZ ;  /* 0x0000000106067899 */ /* 0x000fe200080006ff */
[----:B------:R-:W-:Y:S01]  /*0630*/  ELECT P0, URZ, PT ;  /* 0x0000000000ff782f */ /* 0x000fe20003800000 */
[----:B------:R-:W3:Y:S02]  /*0640*/  FENCE.VIEW.ASYNC.S ;  /* 0x00000000000073c6 */ /* 0x000ee40000000000 */
[----:B---3--:R3:W4:Y:S08]  /*0650*/  SYNCS.EXCH.64 URZ, [UR4], UR8 ;  /* 0x0000000804ff75b2 */ /* 0x0087300008000100 */
[----:B------:R3:W1:Y:S01]  /*0660*/  SYNCS.EXCH.64 URZ, [UR4+0x18], UR6 ;  /* 0x0000180604ff75b2 */ /* 0x0006620008000100 */
[----:B------:R3:W1:Y:S01]  /*0670*/  SYNCS.EXCH.64 URZ, [UR4+0x8], UR8 ;  /* 0x0000080804ff75b2 */ /* 0x0006620008000100 */
[----:B------:R3:W1:Y:S01]  /*0680*/  SYNCS.EXCH.64 URZ, [UR4+0x20], UR6 ;  /* 0x0000200604ff75b2 */ /* 0x0006620008000100 */
[----:B------:R3:W1:Y:S01]  /*0690*/  SYNCS.EXCH.64 URZ, [UR4+0x10], UR8 ;  /* 0x0000100804ff75b2 */ /* 0x0006620008000100 */
[----:B------:R3:W1:Y:S01]  /*06a0*/  SYNCS.EXCH.64 URZ, [UR4+0x28], UR6 ;  /* 0x0000280604ff75b2 */ /* 0x0006620008000100 */
[----:B------:R-:W-:Y:S01]  /*06b0*/  NOP ;  /* 0x0000000000007918 */ /* 0x000fe20000000000 */
.L_x_9:
[----:B------:R-:W2:Y:S01]  /*06c0*/  SHFL.IDX PT, R0, R47, RZ, 0x1f ;  /* 0x00001fff2f007589 */ /* 0x000ea200000e0000 */
[----:B------:R-:W-:Y:S01]  /*06d0*/  NOP ;  /* 0x0000000000007918 */ /* 0x000fe20000000000 */
[----:B--2---:R-:W-:-:S13]  /*06e0*/  ISETP.NE.AND P0, PT, R0, 0x1, PT ;  /* 0x000000010000780c */ /* 0x004fda0003f05270 */
[----:B------:R-:W-:Y:S05]  /*06f0*/  @P0 BRA `(.L_x_10) ;  /* 0x00000000004c0947 */ /* 0x000fea0003800000 */
[----:B---3--:R-:W-:Y:S01]  /*0700*/  UMOV UR4, 0x400 ;  /* 0x0000040000047882 */ /* 0x008fe20000000000 */
        /* <DEDUP_REMOVED lines=10> */
[----:B------:R-:W2:Y:S02]  /*07b0*/  FENCE.VIEW.ASYNC.S ;  /* 0x00000000000073c6 */ /* 0x000ea40000000000 */
[----:B--2---:R2:W3:Y:S08]  /*07c0*/  SYNCS.EXCH.64 URZ, [UR4+0x30], UR8 ;  /* 0x0000300804ff75b2 */ /* 0x0044f00008000100 */
[----:B------:R2:W1:Y:S01]  /*07d0*/  SYNCS.EXCH.64 URZ, [UR4+0x48], UR6 ;  /* 0x0000480604ff75b2 */ /* 0x0004620008000100 */
[----:B------:R2:W1:Y:S01]  /*07e0*/  SYNCS.EXCH.64 URZ, [UR4+0x38], UR8 ;  /* 0x0000380804ff75b2 */ /* 0x0004620008000100 */
[----:B------:R2:W1:Y:S01]  /*07f0*/  SYNCS.EXCH.64 URZ, [UR4+0x50], UR6 ;  /* 0x0000500604ff75b2 */ /* 0x0004620008000100 */
[----:B------:R2:W1:Y:S01]  /*0800*/  SYNCS.EXCH.64 URZ, [UR4+0x40], UR8 ;  /* 0x0000400804ff75b2 */ /* 0x0004620008000100 */
[----:B------:R2:W1:Y:S01]  /*0810*/  SYNCS.EXCH.64 URZ, [UR4+0x58], UR6 ;  /* 0x0000580604ff75b2 */ /* 0x0004620008000100 */
[----:B------:R-:W-:Y:S01]  /*0820*/  NOP ;  /* 0x0000000000007918 */ /* 0x000fe20000000000 */
.L_x_10:
[----:B------:R-:W4:Y:S01]  /*0830*/  SHFL.IDX PT, R0, R47, RZ, 0x1f ;  /* 0x00001fff2f007589 */ /* 0x000f2200000e0000 */
[----:B------:R-:W-:Y:S01]  /*0840*/  NOP ;  /* 0x0000000000007918 */ /* 0x000fe20000000000 */
[----:B----4-:R-:W-:-:S13]  /*0850*/  ISETP.NE.AND P0, PT, R0, 0x3, PT ;  /* 0x000000030000780c */ /* 0x010fda0003f05270 */
[----:B------:R-:W-:Y:S05]  /*0860*/  @P0 BRA `(.L_x_11) ;  /* 0x00000000002c0947 */ /* 0x000fea0003800000 */
[----:B--23--:R-:W-:Y:S01]  /*0870*/  UMOV UR6, 0x400 ;  /* 0x0000040000067882 */ /* 0x00cfe20000000000 */
[----:B------:R-:W-:Y:S01]  /*0880*/  UMOV UR4, 0x20 ;  /* 0x0000002000047882 */ /* 0x000fe20000000000 */
[----:B------:R-:W-:Y:S02]  /*0890*/  ULEA UR6, UR55, UR6, 0x18 ;  /* 0x0000000637067291 */ /* 0x000fe4000f8ec0ff */
[----:B------:R-:W-:-:S04]  /*08a0*/  UIADD3 UR4, UPT, UPT, -UR4, 0x100000, URZ ;  /* 0x0010000004047890 */ /* 0x000fc8000fffe1ff */
[----:B------:R-:W-:Y:S02]  /*08b0*/  USHF.L.U32 UR5, UR4, 0xb, URZ ;  /* 0x0000000b04057899 */ /* 0x000fe400080006ff */
[----:B------:R-:W-:Y:S01]  /*08c0*/  USHF.L.U32 UR4, UR4, 0x1, URZ ;  /* 0x0000000104047899 */ /* 0x000fe200080006ff */
[----:B------:R-:W-:Y:S01]  /*08d0*/  ELECT P0, URZ, PT ;  /* 0x0000000000ff782f */ /* 0x000fe20003800000 */
[----:B------:R-:W2:Y:S10]  /*08e0*/  FENCE.VIEW.ASYNC.S ;  /* 0x00000000000073c6 */ /* 0x000eb40000000000 */
[----:B--2---:R4:W2:Y:S01]  /*08f0*/  SYNCS.EXCH.64 URZ, [UR6+0x60], UR4 ;  /* 0x0000600406ff75b2 */ /* 0x0048a20008000100 */
[----:B------:R4:W3:Y:S02]  /*0900*/  SYNCS.EXCH.64 URZ, [UR6+0x68], UR4 ;  /* 0x0000680406ff75b2 */ /* 0x0008e40008000100 */
[----:B----4-:R-:W-:Y:S01]  /*0910*/  NOP ;  /* 0x0000000000007918 */ /* 0x010fe20000000000 */
.L_x_11:
[----:B------:R-:W4:Y:S01]  /*0920*/  SHFL.IDX PT, R0, R47, RZ, 0x1f ;  /* 0x00001fff2f007589 */ /* 0x000f2200000e0000 */
[----:B------:R-:W-:Y:S01]  /*0930*/  NOP ;  /* 0x0000000000007918 */ /* 0x000fe20000000000 */
[----:B----4-:R-:W-:-:S13]  /*0940*/  ISETP.NE.AND P0, PT, R0, 0x4, PT ;  /* 0x000000040000780c */ /* 0x010fda0003f05270 */
[----:B------:R-:W-:Y:S05]  /*0950*/  @P0 BRA `(.L_x_12) ;  /* 0x0000000000480947 */ /* 0x000fea0003800000 */
[----:B--23--:R-:W-:Y:S01]  /*0960*/  UMOV UR4, 0x3a0 ;  /* 0x000003a000047882 */ /* 0x00cfe20000000000 */
[----:B------:R-:W-:Y:S01]  /*0970*/  UMOV UR6, 0x400 ;  /* 0x0000040000067882 */ /* 0x000fe20000000000 */
[----:B------:R-:W-:Y:S01]  /*0980*/  USEL UR4, UR4, 0x320, UP3 ;  /* 0x0000032004047887 */ /* 0x000fe20009800000 */
        /* <DEDUP_REMOVED lines=10> */
[----:B--2---:R4:W2:Y:S08]  /*0a30*/  SYNCS.EXCH.64 URZ, [UR6+0x70], UR8 ;  /* 0x0000700806ff75b2 */ /* 0x0048b00008000100 */
[----:B------:R4:W3:Y:S01]  /*0a40*/  SYNCS.EXCH.64 URZ, [UR6+0x80], UR4 ;  /* 0x0000800406ff75b2 */ /* 0x0008e20008000100 */
[----:B------:R4:W1:Y:S01]  /*0a50*/  SYNCS.EXCH.64 URZ, [UR6+0x78], UR8 ;  /* 0x0000780806ff75b2 */ /* 0x0008620008000100 */
[----:B------:R4:W1:Y:S02]  /*0a60*/  SYNCS.EXCH.64 URZ, [UR6+0x88], UR4 ;  /* 0x0000880406ff75b2 */ /* 0x0008640008000100 */
[----:B----4-:R-:W-:Y:S01]  /*0a70*/  NOP ;  /* 0x0000000000007918 */ /* 0x010fe20000000000 */
.L_x_12:
[----:B------:R-:W4:Y:S01]  /*0a80*/  SHFL.IDX PT, R0, R47, RZ, 0x1f ;  /* 0x00001fff2f007589 */ /* 0x000f2200000e0000 */
[----:B------:R-:W-:Y:S01]  /*0a90*/  NOP ;  /* 0x0000000000007918 */ /* 0x000fe20000000000 */
[----:B----4-:R-:W-:-:S13]  /*0aa0*/  ISETP.NE.AND P0, PT, R0, 0x5, PT ;  /* 0x000000050000780c */ /* 0x010fda0003f05270 */
[----:B------:R-:W-:Y:S05]  /*0ab0*/  @P0 BRA `(.L_x_13) ;  /* 0x0000000000540947 */ /* 0x000fea0003800000 */
[----:B--23--:R-:W-:Y:S01]  /*0ac0*/  UMOV UR4, 0x400 ;  /* 0x0000040000047882 */ /* 0x00cfe20000000000 */
        /* <DEDUP_REMOVED lines=14> */
[----:B------:R4:W1:Y:S01]  /*0bb0*/  SYNCS.EXCH.64 URZ, [UR4+0xb8], UR8 ;  /* 0x0000b80804ff75b2 */ /* 0x0008620008000100 */
[----:B------:R4:W1:Y:S01]  /*0bc0*/  SYNCS.EXCH.64 URZ, [UR4+0xa0], UR6 ;  /* 0x0000a00604ff75b2 */ /* 0x0008620008000100 */
[----:B------:R4:W1:Y:S01]  /*0bd0*/  SYNCS.EXCH.64 URZ, [UR4+0xc0], UR8 ;  /* 0x0000c00804ff75b2 */ /* 0x0008620008000100 */
[----:B------:R4:W1:Y:S01]  /*0be0*/  SYNCS.EXCH.64 URZ, [UR4+0xa8], UR6 ;  /* 0x0000a80604ff75b2 */ /* 0x0008620008000100 */
[----:B------:R4:W1:Y:S02]  /*0bf0*/  SYNCS.EXCH.64 URZ, [UR4+0xc8], UR8 ;  /* 0x0000c80804ff75b2 */ /* 0x0008640008000100 */
[----:B----4-:R-:W-:Y:S01]  /*0c00*/  NOP ;  /* 0x0000000000007918 */ /* 0x010fe20000000000 */
.L_x_13:
[----:B------:R-:W4:Y:S01]  /*0c10*/  SHFL.IDX PT, R0, R47, RZ, 0x1f ;  /* 0x00001fff2f007589 */ /* 0x000f2200000e0000 */
[----:B------:R-:W-:Y:S01]  /*0c20*/  ISETP.NE.OR P1, PT, RZ, UR18, !P1 ;  /* 0x00000012ff007c0c */ /* 0x000fe2000cf25670 */
        /* <DEDUP_REMOVED lines=12> */
[----:B------:R4:W3:Y:S01]  /*0cf0*/  SYNCS.EXCH.64 URZ, [UR4+0xe0], UR6 ;  /* 0x0000e00604ff75b2 */ /* 0x0008e20008000100 */
[----:B------:R4:W1:Y:S01]  /*0d00*/  SYNCS.EXCH.64 URZ, [UR4+0xd8], UR6 ;  /* 0x0000d80604ff75b2 */ /* 0x0008620008000100 */
[----:B------:R4:W1:Y:S02]  /*0d10*/  SYNCS.EXCH.64 URZ, [UR4+0xe8], UR6 ;  /* 0x0000e80604ff75b2 */ /* 0x0008640008000100 */
[----:B----4-:R-:W-:Y:S01]  /*0d20*/  NOP ;  /* 0x0000000000007918 */ /* 0x010fe20000000000 */
.L_x_14:
[----:B------:R-:W-:Y:S01]  /*0d30*/  VOTEU.ALL UP0, P1 ;  /* 0x0000000000ff7886 */ /* 0x000fe20000800000 */
[----:B--23--:R-:W-:Y:S01]  /*0d40*/  UMOV UR4, 0x20 ;  /* 0x0000002000047882 */ /* 0x00cfe20000000000 */
[----:B------:R-:W2:Y:S01]  /*0d50*/  LDCU UR7, c[0x0][0x36c] ;  /* 0x00006d80ff0777ac */ /* 0x000ea20008000800 */
[----:B------:R-:W-:Y:S01]  /*0d60*/  NOP ;  /* 0x0000000000007918 */ /* 0x000fe20000000000 */
[----:B------:R-:W-:Y:S01]  /*0d70*/  LOP3.LUT R3, R58, 0x1f, RZ, 0xc0, !PT ;  /* 0x0000001f3a037812 */ /* 0x000fe200078ec0ff */
[----:B------:R-:W-:Y:S01]  /*0d80*/  @!UP0 UMOV UR6, 0x400 ;  /* 0x0000040000068882 */ /* 0x000fe20000000000 */
[----:B------:R-:W-:-:S04]  /*0d90*/  @!UP0 UIADD3 UR4, UPT, UPT, -UR4, 0x100000, URZ ;  /* 0x0010000004048890 */ /* 0x000fc8000fffe1ff */
[----:B------:R-:W-:Y:S02]  /*0da0*/  @!UP0 USHF.L.U32 UR5, UR4, 0xb, URZ ;  /* 0x0000000b04058899 */ /* 0x000fe400080006ff */
[----:B------:R-:W-:Y:S02]  /*0db0*/  @!UP0 USHF.L.U32 UR4, UR4, 0x1, URZ ;  /* 0x0000000104048899 */ /* 0x000fe400080006ff */
[----:B------:R-:W-:Y:S01]  /*0dc0*/  @!UP0 ULEA UR6, UR55, UR6, 0x18 ;  /* 0x0000000637068291 */ /* 0x000fe2000f8ec0ff */
[----:B------:R-:W-:Y:S01]  /*0dd0*/  VOTEU.ALL UP0, P1 ;  /* 0x0000000000ff7886 */ /* 0x000fe20000800000 */
[----:B------:R-:W-:Y:S02]  /*0de0*/  UISETP.NE.AND UP4, UPT, UR18, URZ, UPT ;  /* 0x000000ff1200728c */ /* 0x000fe4000bf85270 */
[----:B--2---:R-:W-:Y:S01]  /*0df0*/  UISETP.EQ.U32.AND UP5, UPT, UR7, 0x1, UPT ;  /* 0x000000010700788c */ /* 0x004fe2000bfa2070 */
[----:B------:R-:W2:Y:S07]  /*0e00*/  FENCE.VIEW.ASYNC.S ;  /* 0x00000000000073c6 */ /* 0x000eae0000000000 */
[----:B--2---:R2:W3:Y:S01]  /*0e10*/  @!UP0 SYNCS.EXCH.64 URZ, [UR6+0xf0], UR4 ;  /* 0x0000f00406ff85b2 */ /* 0x0044e20008000100 */
[----:B------:R-:W-:Y:S05]  /*0e20*/  BRA.U !UP5, `(.L_x_15) ;  /* 0x000000010d087547 */ /* 0x000fea000b800000 */
[----:B-1-3--:R-:W-:Y:S01]  /*0e30*/  UCGABAR_ARV ;  /* 0x00000000000079c7 */ /* 0x00afe20008000000 */
[----:B------:R-:W-:Y:S05]  /*0e40*/  BRA `(.L_x_16) ;  /* 0x0000000000047947 */ /* 0x000fea0003800000 */
.L_x_15:
[----:B-1-3--:R-:W-:Y:S01]  /*0e50*/  NOP ;  /* 0x0000000000007918 */ /* 0x00afe20000000000 */
.L_x_16:
[----:B------:R-:W1:Y:S01]  /*0e60*/  S2UR UR24, SR_CTAID.X ;  /* 0x00000000001879c3 */ /* 0x000e620000002500 */
[----:B------:R-:W-:-:S05]  /*0e70*/  CS2R.32 R51, SR_CgaSize ;  /* 0x0000000000337805 */ /* 0x000fca0000008a00 */
[----:B------:R-:W-:-:S05]  /*0e80*/  IMAD R51, R51, -0xa0, RZ ;  /* 0xffffff6033337824 */ /* 0x000fca00078e02ff */
[----:B--2---:R-:W-:-:S14]  /*0e90*/  R2UR UR5, R51 ;  /* 0x00000000330572ca */ /* 0x004fdc00000e0000 */
[----:B------:R-:W2:Y:S01]  /*0ea0*/  LDCU UR5, c[0x0][UR5+0x2b0] ;  /* 0x00005600050577ac */ /* 0x000ea20008000800 */
[----:B------:R-:W-:-:S05]  /*0eb0*/  CS2R.32 R51, SR_CgaSize ;  /* 0x0000000000337805 */ /* 0x000fca0000008a00 */
[----:B------:R-:W-:-:S05]  /*0ec0*/  IMAD R51, R51, -0xa0, RZ ;  /* 0xffffff6033337824 */ /* 0x000fca00078e02ff */
[----:B------:R-:W-:-:S14]  /*0ed0*/  R2UR UR4, R51 ;  /* 0x00000000330472ca */ /* 0x000fdc00000e0000 */
[----:B------:R-:W3:Y:S01]  /*0ee0*/  LDCU UR4, c[0x0][UR4+0x2b4] ;  /* 0x00005680040477ac */ /* 0x000ee20008000800 */
[----:B------:R-:W4:Y:S01]  /*0ef0*/  S2UR UR7, SR_CTAID.Y ;  /* 0x00000000000779c3 */ /* 0x000f220000002600 */
[----:B------:R-:W-:-:S05]  /*0f00*/  CS2R.32 R51, SR_CgaSize ;  /* 0x0000000000337805 */ /* 0x000fca0000008a00 */
[----:B------:R-:W-:-:S05]  /*0f10*/  IMAD R51, R51, -0xa0, RZ ;  /* 0xffffff6033337824 */ /* 0x000fca00078e02ff */
[----:B------:R-:W-:-:S14]  /*0f20*/  R2UR UR8, R51 ;  /* 0x00000000330872ca */ /* 0x000fdc00000e0000 */
[----:B------:R-:W3:Y:S01]  /*0f30*/  LDCU UR8, c[0x0][UR8+0x2a0] ;  /* 0x00005400080877ac */ /* 0x000ee20008000800 */
[----:B------:R-:W-:-:S05]  /*0f40*/  CS2R.32 R51, SR_CgaSize ;  /* 0x0000000000337805 */ /* 0x000fca0000008a00 */
[----:B------:R-:W-:-:S05]  /*0f50*/  IMAD R51, R51, -0xa0, RZ ;  /* 0xffffff6033337824 */ /* 0x000fca00078e02ff */
[----:B------:R-:W-:-:S14]  /*0f60*/  R2UR UR9, R51 ;  /* 0x00000000330972ca */ /* 0x000fdc00000e0000 */
[----:B------:R-:W3:Y:S01]  /*0f70*/  LDCU UR9, c[0x0][UR9+0x2a4] ;  /* 0x00005480090977ac */ /* 0x000ee20008000800 */
[----:B------:R-:W3:Y:S01]  /*0f80*/  S2UR UR36, SR_CTAID.Z ;  /* 0x00000000002479c3 */ /* 0x000ee20000002700 */
[----:B------:R-:W-:Y:S01]  /*0f90*/  UISETP.GT.U32.AND UP0, UPT, UR68, 0xffff, UPT ;  /* 0x0000ffff4400788c */ /* 0x000fe2000bf04070 */
[----:B------:R-:W3:Y:S01]  /*0fa0*/  LDCU UR19, c[0x0][0xb24] ;  /* 0x00016480ff1377ac */ /* 0x000ee20008000800 */
[----:B------:R-:W-:Y:S01]  /*0fb0*/  USHF.L.U32 UR37, UR55, 0xa, URZ ;  /* 0x0000000a37257899 */ /* 0x000fe200080006ff */
[----:B-1----:R-:W-:Y:S01]  /*0fc0*/  I2FP.F32.U32 R2, UR24 ;  /* 0x0000001800027c45 */ /* 0x002fe20008201000 */
[----:B------:R-:W-:Y:S01]  /*0fd0*/  UMOV UR28, 0x5 ;  /* 0x00000005001c7882 */ /* 0x000fe20000000000 */
[----:B------:R-:W1:Y:S03]  /*0fe0*/  LDCU UR42, c[0x0][0xb24] ;  /* 0x00016480ff2a77ac */ /* 0x000e660008000800 */
[----:B--2---:R-:W-:Y:S01]  /*0ff0*/  FMUL R2, R2, UR5 ;  /* 0x0000000502027c20 */ /* 0x004fe20008400000 */
[----:B------:R-:W-:Y:S01]  /*1000*/  USEL UR5, UR68, 0xffff, !UP0 ;  /* 0x0000ffff44057887 */ /* 0x000fe2000c000000 */
[----:B----4-:R-:W-:Y:S01]  /*1010*/  I2FP.F32.U32 R0, UR7 ;  /* 0x0000000700007c45 */ /* 0x010fe20008201000 */
[----:B------:R-:W2:Y:S03]  /*1020*/  LDCU UR27, c[0x0][0xb30] ;  /* 0x00016600ff1b77ac */ /* 0x000ea60008000800 */
[----:B------:R-:W4:Y:S01]  /*1030*/  F2I.U32.TRUNC.NTZ R2, R2 ;  /* 0x0000000200027305 */ /* 0x000f22000020f000 */
[----:B---3--:R-:W-:Y:S01]  /*1040*/  FMUL R0, R0, UR4 ;  /* 0x0000000400007c20 */ /* 0x008fe20008400000 */
[----:B------:R-:W-:-:S02]  /*1050*/  ULOP3.LUT UR31, UR5, 0xffff, URZ, 0xc0, !UPT ;  /* 0x0000ffff051f7892 */ /* 0x000fc4000f8ec0ff */
[----:B------:R-:W-:Y:S01]  /*1060*/  UISETP.GE.AND UP2, UPT, UR19, 0x1, UPT ;  /* 0x000000011300788c */ /* 0x000fe2000bf46270 */
[----:B------:R-:W-:-:S03]  /*1070*/  UMOV UR26, UR7 ;  /* 0x00000007001a7c82 */ /* 0x000fc60008000000 */
[----:B------:R-:W3:Y:S01]  /*1080*/  F2I.U32.TRUNC.NTZ R0, R0 ;  /* 0x0000000000007305 */ /* 0x000ee2000020f000 */
[----:B------:R-:W-:Y:S01]  /*1090*/  UMOV UR20, UR24 ;  /* 0x0000001800147c82 */ /* 0x000fe20008000000 */
[----:B----4-:R-:W-:Y:S02]  /*10a0*/  R2UR UR4, R2 ;  /* 0x00000000020472ca */ /* 0x010fe400000e0000 */
[----:B------:R-:W-:Y:S02]  /*10b0*/  PRMT R2, RZ, 0x7610, R2 ;  /* 0x00007610ff027816 */ /* 0x000fe40000000002 */
[----:B---3--:R-:W-:Y:S02]  /*10c0*/  R2UR UR6, R0 ;  /* 0x00000000000672ca */ /* 0x008fe400000e0000 */
[----:B------:R-:W-:-:S07]  /*10d0*/  PRMT R0, RZ, 0x7610, R0 ;  /* 0x00007610ff007816 */ /* 0x000fce0000000000 */
[----:B------:R-:W-:-:S04]  /*10e0*/  UIADD3 UR5, UPT, UPT, -UR4, URZ, URZ ;  /* 0x000000ff04057290 */ /* 0x000fc8000fffe1ff */
[----:B------:R-:W-:Y:S02]  /*10f0*/  UIMAD UR5, UR8, UR5, UR24 ;  /* 0x00000005080572a4 */ /* 0x000fe4000f8e0218 */
[----:B------:R-:W-:-:S04]  /*1100*/  UIADD3 UR4, UPT, UPT, -UR6, URZ, URZ ;  /* 0x000000ff06047290 */ /* 0x000fc8000fffe1ff */
[----:B------:R-:W-:Y:S01]  /*1110*/  IMAD.U32 R51, RZ, RZ, UR5 ;  /* 0x00000005ff337e24 */ /* 0x000fe2000f8e00ff */
[----:B------:R-:W-:-:S06]  /*1120*/  UIMAD UR4, UR9, UR4, UR7 ;  /* 0x00000004090472a4 */ /* 0x000fcc000f8e0207 */
[----:B------:R-:W-:Y:S01]  /*1130*/  IMAD.U32 R50, RZ, RZ, UR4 ;  /* 0x00000004ff327e24 */ /* 0x000fe2000f8e00ff */
[----:B-12---:R-:W-:Y:S06]  /*1140*/  BRA.U UP4, `(.L_x_17) ;  /* 0x0000000104447547 */ /* 0x006fec000b800000 */
[----:B------:R-:W-:Y:S02]  /*1150*/  R2UR UR4, R51 ;  /* 0x00000000330472ca */ /* 0x000fe400000e0000 */
[----:B------:R-:W-:-:S11]  /*1160*/  R2UR UR8, R50 ;  /* 0x00000000320872ca */ /* 0x000fd600000e0000 */
[----:B------:R-:W-:Y:S02]  /*1170*/  UISETP.GT.U32.AND UP0, UPT, UR4, 0x1, UPT ;  /* 0x000000010400788c */ /* 0x000fe4000bf04070 */
[----:B------:R-:W-:Y:S02]  /*1180*/  ULOP3.LUT UR4, UR4, 0xfffffffe, URZ, 0xc0, !UPT ;  /* 0xfffffffe04047892 */ /* 0x000fe4000f8ec0ff */
[----:B------:R-:W-:Y:S02]  /*1190*/  UISETP.NE.AND UP1, UPT, UR8, URZ, UP0 ;  /* 0x000000ff0800728c */ /* 0x000fe40008725270 */
[----:B------:R-:W-:Y:S02]  /*11a0*/  UISETP.NE.AND UP0, UPT, UR8, 0x1, UP0 ;  /* 0x000000010800788c */ /* 0x000fe40008705270 */
[----:B------:R-:W-:Y:S02]  /*11b0*/  USEL UR7, URZ, 0x1, UP1 ;  /* 0x00000001ff077887 */ /* 0x000fe40008800000 */
[----:B------:R-:W-:-:S02]  /*11c0*/  USEL UR6, URZ, 0x4, UP0 ;  /* 0x00000004ff067887 */ /* 0x000fc40008000000 */
[----:B------:R-:W-:Y:S02]  /*11d0*/  USEL UR5, URZ, 0x2, UP1 ;  /* 0x00000002ff057887 */ /* 0x000fe40008800000 */
[----:B------:R-:W-:Y:S02]  /*11e0*/  ULEA UR4, UR8, UR4, 0x1 ;  /* 0x0000000408047291 */ /* 0x000fe4000f8e08ff */
[----:B------:R-:W-:Y:S02]  /*11f0*/  USEL UR8, URZ, 0x8, UP0 ;  /* 0x00000008ff087887 */ /* 0x000fe40008000000 */
[----:B------:R-:W-:-:S03]  /*1200*/  UIADD3 UR5, UPT, UPT, UR5, UR6, UR7 ;  /* 0x0000000605057290 */ /* 0x000fc6000fffe007 */
[----:B------:R-:W-:Y:S01]  /*1210*/  UMOV UR6, 0x3 ;  /* 0x0000000300067882 */ /* 0x000fe20000000000 */
[----:B------:R-:W-:Y:S02]  /*1220*/  UIADD3 UR5, UPT, UPT, UR5, UR8, URZ ;  /* 0x0000000805057290 */ /* 0x000fe4000fffe0ff */
[----:B------:R-:W-:-:S04]  /*1230*/  USHF.L.U32 UR4, UR6, UR4, URZ ;  /* 0x0000000406047299 */ /* 0x000fc800080006ff */
[----:B------:R-:W-:Y:S02]  /*1240*/  IMAD.U32 R2, RZ, RZ, UR5 ;  /* 0x00000005ff027e24 */ /* 0x000fe4000f8e00ff */
[----:B------:R-:W-:Y:S02]  /*1250*/  IMAD.U32 R0, RZ, RZ, UR4 ;  /* 0x00000004ff007e24 */ /* 0x000fe4000f8e00ff */
.L_x_17:
[----:B------:R-:W-:Y:S05]  /*1260*/  BRA.U !UP2, `(.L_x_18) ;  /* 0x000000010ad47547 */ /* 0x000fea000b800000 */
[----:B------:R-:W1:Y:S01]  /*1270*/  LDCU.128 UR20, c[0x0][0xb10] ;  /* 0x00016200ff1477ac */ /* 0x000e620008000c00 */
[----:B------:R-:W2:Y:S01]  /*1280*/  LDCU UR6, c[0x0][0x370] ;  /* 0x00006e00ff0677ac */ /* 0x000ea20008000800 */
[----:B------:R-:W3:Y:S01]  /*1290*/  LDCU UR5, c[0x0][0x374] ;  /* 0x00006e80ff0577ac */ /* 0x000ee20008000800 */
[----:B------:R-:W4:Y:S01]  /*12a0*/  LDCU UR25, c[0x0][0xb0c] ;  /* 0x00016180ff1977ac */ /* 0x000f220008000800 */
[----:B------:R-:W4:Y:S01]  /*12b0*/  LDCU UR4, c[0x0][0xb20] ;  /* 0x00016400ff0477ac */ /* 0x000f220008000800 */
[----:B------:R-:W4:Y:S01]  /*12c0*/  LDCU.64 UR8, c[0x0][0xb28] ;  /* 0x00016500ff0877ac */ /* 0x000f220008000a00 */
[----:B-1----:R-:W-:Y:S02]  /*12d0*/  UISETP.NE.AND UP0, UPT, UR22, 0x1, UPT ;  /* 0x000000011600788c */ /* 0x002fe4000bf05270 */
[----:B---3--:R-:W-:Y:S02]  /*12e0*/  UIMAD.WIDE.U32 UR10, UR5, UR23, URZ ;  /* 0x00000017050a72a5 */ /* 0x008fe4000f8e00ff */
[----:B--2---:R-:W-:-:S02]  /*12f0*/  UIMAD.WIDE.U32 UR12, UR6, UR20, URZ ;  /* 0x00000014060c72a5 */ /* 0x004fc4000f8e00ff */
[----:B----4-:R-:W-:Y:S02]  /*1300*/  UISETP.NE.AND UP1, UPT, UR25, 0x1, UPT ;  /* 0x000000011900788c */ /* 0x010fe4000bf25270 */
[----:B------:R-:W-:Y:S01]  /*1310*/  UISETP.NE.AND UP2, UPT, UR19, 0x1, UPT ;  /* 0x000000011300788c */ /* 0x000fe2000bf45270 */
[----:B------:R-:W-:Y:S02]  /*1320*/  UMOV UR10, UR11 ;  /* 0x0000000b000a7c82 */ /* 0x000fe40008000000 */
[----:B------:R-:W-:Y:S01]  /*1330*/  UMOV UR12, UR13 ;  /* 0x0000000d000c7c82 */ /* 0x000fe20008000000 */
[----:B------:R-:W-:Y:S02]  /*1340*/  @UP0 USHF.R.U32.HI UR5, URZ, UR4, UR10 ;  /* 0x00000004ff050299 */ /* 0x000fe4000801160a */
[----:B------:R-:W-:Y:S02]  /*1350*/  UIMAD.WIDE.U32 UR16, UR26, UR23, URZ ;  /* 0x000000171a1072a5 */ /* 0x000fe4000f8e00ff */
[----:B------:R-:W-:-:S02]  /*1360*/  UIMAD.WIDE.U32 UR10, UR5, UR8, URZ ;  /* 0x00000008050a72a5 */ /* 0x000fc4000f8e00ff */
[----:B------:R-:W-:Y:S02]  /*1370*/  @UP1 USHF.R.U32.HI UR6, URZ, UR21, UR12 ;  /* 0x00000015ff061299 */ /* 0x000fe4000801160c */
[----:B------:R-:W-:Y:S02]  /*1380*/  UIMAD.WIDE.U32 UR14, UR24, UR20, URZ ;  /* 0x00000014180e72a5 */ /* 0x000fe4000f8e00ff */
[----:B------:R-:W-:Y:S01]  /*1390*/  UIMAD.WIDE.U32 UR12, UR6, UR8, URZ ;  /* 0x00000008060c72a5 */ /* 0x000fe2000f8e00ff */
[----:B------:R-:W-:Y:S01]  /*13a0*/  UMOV UR16, UR17 ;  /* 0x0000001100107c82 */ /* 0x000fe20008000000 */
[----:B------:R-:W-:Y:S01]  /*13b0*/  UMOV UR10, UR11 ;  /* 0x0000000b000a7c82 */ /* 0x000fe20008000000 */
[----:B------:R-:W-:Y:S02]  /*13c0*/  USHF.R.U32.HI UR16, URZ, UR4, UR16 ;  /* 0x00000004ff107299 */ /* 0x000fe40008011610 */
[----:B------:R-:W-:Y:S02]  /*13d0*/  @UP2 USHF.R.U32.HI UR5, URZ, UR9, UR10 ;  /* 0x00000009ff052299 */ /* 0x000fe4000801160a */
[----:B------:R-:W-:Y:S01]  /*13e0*/  UMOV UR7, UR13 ;  /* 0x0000000d00077c82 */ /* 0x000fe20008000000 */
[----:B------:R-:W-:Y:S01]  /*13f0*/  UMOV UR14, UR15 ;  /* 0x0000000f000e7c82 */ /* 0x000fe20008000000 */
[----:B------:R-:W-:-:S02]  /*1400*/  @UP2 USHF.R.U32.HI UR6, URZ, UR9, UR7 ;  /* 0x00000009ff062299 */ /* 0x000fc40008011607 */
[----:B------:R-:W-:Y:S02]  /*1410*/  USHF.R.U32.HI UR14, URZ, UR21, UR14 ;  /* 0x00000015ff0e7299 */ /* 0x000fe4000801160e */
[----:B------:R-:W-:Y:S02]  /*1420*/  USEL UR4, UR26, UR16, !UP0 ;  /* 0x000000101a047287 */ /* 0x000fe4000c000000 */
[----:B------:R-:W-:Y:S02]  /*1430*/  UIMAD UR7, UR5, UR19, URZ ;  /* 0x00000013050772a4 */ /* 0x000fe4000f8e02ff */
[----:B------:R-:W-:Y:S02]  /*1440*/  USEL UR5, UR24, UR14, !UP1 ;  /* 0x0000000e18057287 */ /* 0x000fe4000c800000 */
[----:B------:R-:W-:Y:S02]  /*1450*/  UIMAD UR12, UR6, UR19, URZ ;  /* 0x00000013060c72a4 */ /* 0x000fe4000f8e02ff */
[----:B------:R-:W-:-:S02]  /*1460*/  UISETP.GE.AND UP0, UPT, UR4, UR7, UPT ;  /* 0x000000070400728c */ /* 0x000fc4000bf06270 */
[----:B------:R-:W-:Y:S02]  /*1470*/  UIMAD.WIDE.U32 UR10, UR4, UR8, URZ ;  /* 0x00000008040a72a5 */ /* 0x000fe4000f8e00ff */
[----:B------:R-:W-:Y:S02]  /*1480*/  UISETP.GE.OR UP0, UPT, UR5, UR12, UP0 ;  /* 0x0000000c0500728c */ /* 0x000fe40008706670 */
[----:B------:R-:W-:Y:S02]  /*1490*/  UIMAD.WIDE.U32 UR12, UR5, UR8, URZ ;  /* 0x00000008050c72a5 */ /* 0x000fe4000f8e00ff */
[----:B------:R-:W-:Y:S01]  /*14a0*/  UIADD3 UR10, UPT, UPT, -UR4, URZ, URZ ;  /* 0x000000ff040a7290 */ /* 0x000fe2000fffe1ff */
[----:B------:R-:W-:Y:S01]  /*14b0*/  UMOV UR8, UR11 ;  /* 0x0000000b00087c82 */ /* 0x000fe20008000000 */
[----:B------:R-:W-:Y:S02]  /*14c0*/  UIADD3 UR20, UPT, UPT, -UR5, URZ, URZ ;  /* 0x000000ff05147290 */ /* 0x000fe4000fffe1ff */
[----:B------:R-:W-:-:S03]  /*14d0*/  USHF.R.U32.HI UR8, URZ, UR9, UR8 ;  /* 0x00000009ff087299 */ /* 0x000fc60008011608 */
[----:B------:R-:W-:Y:S01]  /*14e0*/  @!UP0 UMOV UR7, UR13 ;  /* 0x0000000d00078c82 */ /* 0x000fe20008000000 */
[----:B------:R-:W-:Y:S02]  /*14f0*/  UIMAD UR26, UR22, UR10, UR26 ;  /* 0x0000000a161a72a4 */ /* 0x000fe4000f8e021a */
[----:B------:R-:W-:Y:S02]  /*1500*/  USEL UR8, UR4, UR8, !UP2 ;  /* 0x0000000804087287 */ /* 0x000fe4000d000000 */
[----:B------:R-:W-:Y:S02]  /*1510*/  @!UP0 USHF.R.U32.HI UR7, URZ, UR9, UR7 ;  /* 0x00000009ff078299 */ /* 0x000fe40008011607 */
[----:B------:R-:W-:Y:S02]  /*1520*/  UIADD3 UR9, UPT, UPT, -UR8, URZ, URZ ;  /* 0x000000ff08097290 */ /* 0x000fe4000fffe1ff */
[----:B------:R-:W-:Y:S02]  /*1530*/  @!UP0 USEL UR7, UR5, UR7, !UP2 ;  /* 0x0000000705078287 */ /* 0x000fe4000d000000 */
[----:B------:R-:W-:-:S02]  /*1540*/  UIMAD UR9, UR19, UR9, UR4 ;  /* 0x00000009130972a4 */ /* 0x000fc4000f8e0204 */
[----:B------:R-:W-:Y:S02]  /*1550*/  @!UP0 UIADD3 UR8, UPT, UPT, UR8, -UR7, URZ ;  /* 0x8000000708088290 */ /* 0x000fe4000fffe0ff */
[----:B------:R-:W-:Y:S02]  /*1560*/  @!UP0 UIMAD UR6, UR9, UR6, UR7 ;  /* 0x00000006090682a4 */ /* 0x000fe4000f8e0207 */
[----:B------:R-:W-:Y:S02]  /*1570*/  @!UP0 UIMAD UR4, UR8, UR19, UR5 ;  /* 0x00000013080482a4 */ /* 0x000fe4000f8e0205 */
[----:B------:R-:W-:Y:S02]  /*1580*/  UIMAD UR20, UR25, UR20, UR24 ;  /* 0x00000014191472a4 */ /* 0x000fe4000f8e0218 */
[----:B------:R-:W-:Y:S01]  /*1590*/  UIMAD UR26, UR4, UR22, UR26 ;  /* 0x00000016041a72a4 */ /* 0x000fe2000f8e021a */
[----:B------:R-:W-:Y:S02]  /*15a0*/  @!UP0 UMOV UR5, UR6 ;  /* 0x0000000600058c82 */ /* 0x000fe40008000000 */
[----:B------:R-:W-:-:S12]  /*15b0*/  UIMAD UR20, UR5, UR25, UR20 ;  /* 0x00000019051472a4 */ /* 0x000fd8000f8e0214 */
.L_x_18:
[----:B------:R-:W-:Y:S02]  /*15c0*/  UISETP.NE.AND UP1, UPT, UR27, 0x1, UPT ;  /* 0x000000011b00788c */ /* 0x000fe4000bf25270 */
[----:B------:R-:W-:Y:S02]  /*15d0*/  UISETP.NE.AND UP0, UPT, UR18, 0x2, UPT ;  /* 0x000000021200788c */ /* 0x000fe4000bf05270 */
[----:B------:R-:W-:Y:S02]  /*15e0*/  ULOP3.LUT UR37, UR37, 0x800, URZ, 0xc0, !UPT ;  /* 0x0000080025257892 */ /* 0x000fe4000f8ec0ff */
[----:B------:R-:W-:-:S03]  /*15f0*/  USHF.L.U32 UR31, UR28, UR31, URZ ;  /* 0x0000001f1c1f7299 */ /* 0x000fc600080006ff */
[----:B------:R-:W-:Y:S09]  /*1600*/  BRA.U UP1, `(.L_x_19) ;  /* 0x0000000101447547 */ /* 0x000ff2000b800000 */
[----:B------:R-:W1:Y:S01]  /*1610*/  LDCU.128 UR8, c[0x0][0xb10] ;  /* 0x00016200ff0877ac */ /* 0x000e620008000c00 */
[----:B------:R-:W2:Y:S01]  /*1620*/  LDCU UR12, c[0x0][0xb0c] ;  /* 0x00016180ff0c77ac */ /* 0x000ea20008000800 */
[----:B------:R-:W3:Y:S01]  /*1630*/  LDCU UR13, c[0x0][0xb20] ;  /* 0x00016400ff0d77ac */ /* 0x000ee20008000800 */
[----:B-1----:R-:W-:Y:S02]  /*1640*/  UIMAD.WIDE.U32 UR6, UR20, UR8, URZ ;  /* 0x00000008140672a5 */ /* 0x002fe4000f8e00ff */
[----:B------:R-:W-:Y:S02]  /*1650*/  UIMAD.WIDE.U32 UR4, UR26, UR11, URZ ;  /* 0x0000000b1a0472a5 */ /* 0x000fe4000f8e00ff */
[----:B--2---:R-:W-:Y:S02]  /*1660*/  UISETP.NE.AND UP2, UPT, UR12, 0x1, UPT ;  /* 0x000000010c00788c */ /* 0x004fe4000bf45270 */
[----:B------:R-:W-:Y:S01]  /*1670*/  UISETP.NE.AND UP1, UPT, UR10, 0x1, UPT ;  /* 0x000000010a00788c */ /* 0x000fe2000bf25270 */
[----:B------:R-:W-:-:S02]  /*1680*/  UMOV UR6, UR7 ;  /* 0x0000000700067c82 */ /* 0x000fc40008000000 */
[----:B------:R-:W-:Y:S01]  /*1690*/  UMOV UR4, UR5 ;  /* 0x0000000500047c82 */ /* 0x000fe20008000000 */
[----:B------:R-:W-:Y:S02]  /*16a0*/  USHF.R.U32.HI UR6, URZ, UR9, UR6 ;  /* 0x00000009ff067299 */ /* 0x000fe40008011606 */
[----:B---3--:R-:W-:Y:S02]  /*16b0*/  USHF.R.U32.HI UR4, URZ, UR13, UR4 ;  /* 0x0000000dff047299 */ /* 0x008fe40008011604 */
[----:B------:R-:W-:Y:S02]  /*16c0*/  USEL UR5, UR20, UR6, !UP2 ;  /* 0x0000000614057287 */ /* 0x000fe4000d000000 */
[----:B------:R-:W-:-:S04]  /*16d0*/  USEL UR4, UR26, UR4, !UP1 ;  /* 0x000000041a047287 */ /* 0x000fc8000c800000 */
[----:B------:R-:W-:Y:S02]  /*16e0*/  UIADD3 UR6, UPT, UPT, -UR4, UR5, URZ ;  /* 0x0000000504067290 */ /* 0x000fe4000fffe1ff */
[----:B------:R-:W-:Y:S02]  /*16f0*/  UIADD3 UR4, UPT, UPT, UR4, -UR5, URZ ;  /* 0x8000000504047290 */ /* 0x000fe4000fffe0ff */
[----:B------:R-:W-:Y:S02]  /*1700*/  UIMAD UR26, UR6, UR10, UR26 ;  /* 0x0000000a061a72a4 */ /* 0x000fe4000f8e021a */
[----:B------:R-:W-:-:S12]  /*1710*/  UIMAD UR20, UR4, UR12, UR20 ;  /* 0x0000000c041472a4 */ /* 0x000fd8000f8e0214 */
.L_x_19:
[----:B------:R-:W-:Y:S05]  /*1720*/  BRA.U !UP5, `(.L_x_20) ;  /* 0x000000010d0c7547 */ /* 0x000fea000b800000 */
[----:B------:R-:W-:Y:S01]  /*1730*/  UCGABAR_WAIT ;  /* 0x0000000000007dc7 */ /* 0x000fe20008000000 */
[----:B------:R-:W-:Y:S01]  /*1740*/  CCTL.IVALL ;  /* 0x00000000ff00798f */ /* 0x000fe20002000000 */
[----:B------:R-:W-:Y:S05]  /*1750*/  BRA `(.L_x_21) ;  /* 0x0000000000047947 */ /* 0x000fea0003800000 */
.L_x_20:
[----:B------:R-:W-:Y:S06]  /*1760*/  BAR.SYNC.DEFER_BLOCKING 0x0 ;  /* 0x0000000000007b1d */ /* 0x000fec0000010000 */
.L_x_21:
[----:B------:R-:W-:Y:S05]  /*1770*/  BRA.U UP0, `(.L_x_22) ;  /* 0x00000015005c7547 */ /* 0x000fea000b800000 */
[----:B------:R-:W1:Y:S01]  /*1780*/  LDCU UR6, c[0x0][0x38c] ;  /* 0x00007180ff0677ac */ /* 0x000e620008000800 */
[----:B------:R-:W-:Y:S01]  /*1790*/  PLOP3.LUT P2, PT, PT, PT, UP3, 0x80, 0x8 ;  /* 0x000000000008781c */ /* 0x000fe20003f4f038 */
[----:B------:R-:W-:Y:S01]  /*17a0*/  IMAD.MOV.U32 R12, RZ, RZ, 0x1 ;  /* 0x00000001ff0c7424 */ /* 0x000fe200078e00ff */
[----:B------:R-:W-:Y:S01]  /*17b0*/  ISETP.NE.AND P3, PT, R3, RZ, P4 ;  /* 0x000000ff0300720c */ /* 0x000fe20002765270 */
[----:B------:R-:W-:Y:S01]  /*17c0*/  USHF.L.U32 UR7, UR24, 0x6, URZ ;  /* 0x0000000618077899 */ /* 0x000fe200080006ff */
[----:B------:R-:W-:Y:S01]  /*17d0*/  PLOP3.LUT P2, PT, P2, PT, PT, 0x8, 0x80 ;  /* 0x000000000080781c */ /* 0x000fe2000174e170 */
[----:B------:R-:W-:Y:S01]  /*17e0*/  USHF.L.U32 UR54, UR24, 0x5, URZ ;  /* 0x0000000518367899 */ /* 0x000fe200080006ff */
[----:B------:R-:W-:Y:S01]  /*17f0*/  CS2R R10, SRZ ;  /* 0x00000000000a7805 */ /* 0x000fe2000001ff00 */
[----:B------:R-:W-:Y:S01]  /*1800*/  UISETP.NE.AND UP1, UPT, UR18, URZ, UPT ;  /* 0x000000ff1200728c */ /* 0x000fe2000bf25270 */
[----:B------:R-:W-:Y:S01]  /*1810*/  IMAD.MOV.U32 R9, RZ, RZ, RZ ;  /* 0x000000ffff097224 */ /* 0x000fe200078e00ff */
[----:B------:R-:W2:Y:S01]  /*1820*/  LDCU UR48, c[0x0][0x370] ;  /* 0x00006e00ff3077ac */ /* 0x000ea20008000800 */
[----:B------:R-:W-:Y:S01]  /*1830*/  IMAD.MOV.U32 R8, RZ, RZ, 0x1 ;  /* 0x00000001ff087424 */ /* 0x000fe200078e00ff */
[----:B------:R-:W3:Y:S01]  /*1840*/  LDCU.64 UR44, c[0x0][0x348] ;  /* 0x00006900ff2c77ac */ /* 0x000ee20008000a00 */
[----:B-1----:R-:W-:-:S02]  /*1850*/  UIADD3 UR5, UPT, UPT, UR6, 0x7f, URZ ;  /* 0x0000007f06057890 */ /* 0x002fc4000fffe0ff */
[----:B------:R-:W-:Y:S02]  /*1860*/  UIADD3 UR56, UPT, UPT, UR6, 0xfe, URZ ;  /* 0x000000fe06387890 */ /* 0x000fe4000fffe0ff */
[----:B------:R-:W-:Y:S01]  /*1870*/  USHF.R.S32.HI UR4, URZ, 0x1f, UR5 ;  /* 0x0000001fff047899 */ /* 0x000fe20008011405 */
[----:B------:R-:W1:Y:S03]  /*1880*/  LDCU UR47, c[0x0][0x374] ;  /* 0x00006e80ff2f77ac */ /* 0x000e660008000800 */
[----:B------:R-:W-:Y:S02]  /*1890*/  ULEA.HI UR4, UR4, UR5, URZ, 0x7 ;  /* 0x0000000504047291 */ /* 0x000fe4000f8f38ff */
[----:B------:R-:W-:Y:S02]  /*18a0*/  UIADD3 UR5, UPT, UPT, UR6, -0x1, URZ ;  /* 0xffffffff06057890 */ /* 0x000fe4000fffe0ff */
[----:B------:R-:W-:-:S02]  /*18b0*/  USHF.R.S32.HI UR50, URZ, 0x7, UR4 ;  /* 0x00000007ff327899 */ /* 0x000fc40008011404 */
[----:B------:R-:W-:Y:S02]  /*18c0*/  UISETP.GE.U32.AND UP2, UPT, UR5, -0xff, UPT ;  /* 0xffffff010500788c */ /* 0x000fe4000bf46070 */
[----:B------:R-:W-:Y:S02]  /*18d0*/  UISETP.LT.U32.AND UP0, UPT, UR50, 0x3, UPT ;  /* 0x000000033200788c */ /* 0x000fe4000bf01070 */
[----:B------:R-:W-:Y:S02]  /*18e0*/  ULOP3.LUT UR5, UR7, 0x40, URZ, 0xc0, !UPT ;  /* 0x0000004007057892 */ /* 0x000fe4000f8ec0ff */
[----:B------:R-:W-:Y:S02]  /*18f0*/  USEL UR49, UR50, 0x3, UP0 ;  /* 0x0000000332317887 */ /* 0x000fe40008000000 */
[----:B------:R-:W-:Y:S02]  /*1900*/  ULOP3.LUT UR54, UR54, 0x20, URZ, 0xc0, !UPT ;  /* 0x0000002036367892 */ /* 0x000fe4000f8ec0ff */
[----:B------:R-:W-:-:S02]  /*1910*/  UIADD3 UR4, UPT, UPT, UR49, -0x1, URZ ;  /* 0xffffffff31047890 */ /* 0x000fc4000fffe0ff */
[----:B------:R-:W-:Y:S02]  /*1920*/  @UP2 UIADD3 UR4, UPT, UPT, UR49, URZ, URZ ;  /* 0x000000ff31042290 */ /* 0x000fe4000fffe0ff */
[----:B------:R-:W-:Y:S02]  /*1930*/  USEL UR38, UR40, 0x2, UP1 ;  /* 0x0000000228267887 */ /* 0x000fe40008800000 */
[----:B------:R-:W-:Y:S02]  /*1940*/  ULEA.HI UR52, UR37, UR5, URZ, 0x1a ;  /* 0x0000000525347291 */ /* 0x000fe4000f8fd0ff */
[----:B------:R-:W-:Y:S02]  /*1950*/  UIADD3 UR53, UPT, UPT, UR50, -UR49, URZ ;  /* 0x8000003132357290 */ /* 0x000fe4000fffe0ff */
[----:B------:R-:W-:Y:S02]  /*1960*/  UIADD3 UR39, UPT, UPT, UR4, 0x1, URZ ;  /* 0x0000000104277890 */ /* 0x000fe4000fffe0ff */
[----:B------:R-:W-:Y:S01]  /*1970*/  UIADD3 UR51, UPT, UPT, -UR4, URZ, URZ ;  /* 0x000000ff04337290 */ /* 0x000fe2000fffe1ff */
[----:B-123--:R-:W-:-:S11]  /*1980*/  UMOV UR29, URZ ;  /* 0x000000ff001d7c82 */ /* 0x00efd60008000000 */
.L_x_46:
[----:B------:R-:W-:Y:S01]  /*1990*/  UISETP.NE.AND UP0, UPT, UR55, URZ, UPT ;  /* 0x000000ff3700728c */ /* 0x000fe2000bf05270 */
[----:B------:R-:W1:Y:S08]  /*19a0*/  S2UR UR55, SR_CgaCtaId ;  /* 0x00000000003779c3 */ /* 0x000e700000008800 */
[----:B---3--:R-:W-:Y:S05]  /*19b0*/  BRA.U UP0, `(.L_x_23) ;  /* 0x0000000100347547 */ /* 0x008fea000b800000 */
[----:B------:R-:W2:Y:S01]  /*19c0*/  S2R R0, SR_CgaCtaId ;  /* 0x0000000000007919 */ /* 0x000ea20000008800 */
[----:B------:R-:W-:-:S04]  /*19d0*/  MOV R2, 0x400 ;  /* 0x0000040000027802 */ /* 0x000fc80000000f00 */
[----:B--2---:R-:W-:Y:S02]  /*19e0*/  LEA R0, R0, R2, 0x18 ;  /* 0x0000000200007211 */ /* 0x004fe400078ec0ff */
[----:B------:R-:W-:-:S03]  /*19f0*/  SHF.L.U32 R2, R8, 0x1f, RZ ;  /* 0x0000001f08027819 */ /* 0x000fc600000006ff */
[----:B------:R-:W-:-:S04]  /*1a00*/  IMAD R0, R9, 0x8, R0 ;  /* 0x0000000809007824 */ /* 0x000fc800078e0200 */
[----:B------:R-:W2:Y:S02]  /*1a10*/  SYNCS.PHASECHK.TRANS64.TRYWAIT P0, [R0+URZ+0xe0], R2 ;  /* 0x0000e002000075a7 */ /* 0x000ea400080011ff */
[----:B--2---:R-:W-:Y:S05]  /*1a20*/  @!P0 BRA `(.L_x_24) ;  /* 0x00000064005c8947 */ /* 0x004fea0003800000 */
.L_x_136:
[----:B------:R-:W-:Y:S01]  /*1a30*/  VIADD R9, R9, 0x1 ;  /* 0x0000000109097836 */ /* 0x000fe20000000000 */
[----:B------:R2:W-:Y:S04]  /*1a40*/  SYNCS.ARRIVE.TRANS64.A1T0 RZ, [R0+URZ+0xd0], RZ ;  /* 0x0000d0ff00ff79a7 */ /* 0x0005e800081000ff */
[----:B------:R-:W-:-:S04]  /*1a50*/  ISETP.NE.AND P0, PT, R9, 0x2, PT ;  /* 0x000000020900780c */ /* 0x000fc80003f05270 */
[----:B------:R-:W-:Y:S02]  /*1a60*/  SEL R9, R9, RZ, P0 ;  /* 0x000000ff09097207 */ /* 0x000fe40000000000 */
[----:B--2---:R-:W-:-:S04]  /*1a70*/  SEL R0, RZ, 0x1, P0 ;  /* 0x00000001ff007807 */ /* 0x004fc80000000000 */
[----:B------:R-:W-:-:S07]  /*1a80*/  LOP3.LUT R8, R8, R0, RZ, 0x3c, !PT ;  /* 0x0000000008087212 */ /* 0x000fce00078e3cff */
.L_x_23:
[----:B------:R-:W-:Y:S01]  /*1a90*/  UMOV UR21, 0x400 ;  /* 0x0000040000157882 */ /* 0x000fe20000000000 */
[----:B------:R-:W-:Y:S01]  /*1aa0*/  SHF.L.U32 R0, R12, 0x1f, RZ ;  /* 0x0000001f0c007819 */ /* 0x000fe200000006ff */
[----:B-1----:R-:W-:Y:S02]  /*1ab0*/  ULEA UR21, UR55, UR21, 0x18 ;  /* 0x0000001537157291 */ /* 0x002fe4000f8ec0ff */
[----:B------:R-:W-:Y:S02]  /*1ac0*/  UISETP.GE.U32.AND UP0, UPT, UR56, 0xff, UPT ;  /* 0x000000ff3800788c */ /* 0x000fe4000bf06070 */
[----:B------:R-:W-:Y:S02]  /*1ad0*/  ULEA UR4, UR29, UR21, 0x3 ;  /* 0x000000151d047291 */ /* 0x000fe4000f8e18ff */
[----:B------:R-:W-:Y:S01]  /*1ae0*/  ULEA UR19, UR26, UR54, 0x6 ;  /* 0x000000361a137291 */ /* 0x000fe2000f8e30ff */
[----:B------:R-:W-:-:S06]  /*1af0*/  UMOV UR13, URZ ;  /* 0x000000ff000d7c82 */ /* 0x000fcc0008000000 */
[----:B------:R1:W2:Y:S01]  /*1b00*/  SYNCS.PHASECHK.TRANS64.TRYWAIT P1, [UR4+0x18], R0 ;  /* 0x00001800ff0075a7 */ /* 0x0002a20008021104 */
[----:B------:R-:W-:-:S04]  /*1b10*/  ULEA.HI UR4, UR20, UR20, URZ, 0x1 ;  /* 0x0000001414047291 */ /* 0x000fc8000f8f08ff */
[----:B------:R-:W-:-:S04]  /*1b20*/  USHF.L.U32 UR4, UR4, 0x6, URZ ;  /* 0x0000000604047899 */ /* 0x000fc800080006ff */
[----:B------:R-:W-:-:S04]  /*1b30*/  ULOP3.LUT UR35, UR4, 0xffffff80, URZ, 0xc0, !UPT ;  /* 0xffffff8004237892 */ /* 0x000fc8000f8ec0ff */
[----:B------:R-:W-:Y:S01]  /*1b40*/  UIADD3 UR35, UPT, UPT, UR52, UR35, URZ ;  /* 0x0000002334237290 */ /* 0x000fe2000fffe0ff */
[----:B------:R-:W-:Y:S11]  /*1b50*/  BRA.U !UP0, `(.L_x_25) ;  /* 0x0000000508107547 */ /* 0x000ff6000b800000 */
[----:B------:R-:W-:Y:S01]  /*1b60*/  UMOV UR30, UR51 ;  /* 0x00000033001e7c82 */ /* 0x000fe20008000000 */
[----:B------:R-:W-:Y:S01]  /*1b70*/  UMOV UR6, UR29 ;  /* 0x0000001d00067c82 */ /* 0x000fe20008000000 */
[----:B------:R-:W-:-:S05]  /*1b80*/  UMOV UR26, 0x40 ;  /* 0x00000040001a7882 */ /* 0x000fca0000000000 */
.L_x_33:
[----:B------:R-:W-:Y:S01]  /*1b90*/  ULEA UR5, UR6, UR21, 0x3 ;  /* 0x0000001506057291 */ /* 0x000fe2000f8e18ff */
[----:B--2---:R-:W-:Y:S01]  /*1ba0*/  @P4 MOV R2, 0xc000 ;  /* 0x0000c00000024802 */ /* 0x004fe20000000f00 */
[----:B--23--:R-:W-:Y:S10]  /*1bb0*/  @P1 BRA `(.L_x_26) ;  /* 0x00000000000c1947 */ /* 0x00cff40003800000 */
[----:B------:R-:W-:-:S04]  /*1bc0*/  SHF.L.U32 R3, R12, 0x1f, RZ ;  /* 0x0000001f0c037819 */ /* 0x000fc800000006ff */
[----:B------:R-:W2:Y:S02]  /*1bd0*/  SYNCS.PHASECHK.TRANS64.TRYWAIT P0, [UR5+0x18], R3 ;  /* 0x00001803ff0075a7 */ /* 0x000ea40008001105 */
[----:B--2---:R-:W-:Y:S05]  /*1be0*/  @!P0 BRA `(.L_x_27) ;  /* 0x0000006400008947 */ /* 0x004fea0003800000 */
.L_x_26:
[----:B------:R2:W-:Y:S01]  /*1bf0*/  @P4 SYNCS.ARRIVE.TRANS64 RZ, [UR5], R2 ;  /* 0x00000002ffff49a7 */ /* 0x0005e20008000005 */
[----:B------:R-:W-:Y:S02]  /*1c00*/  ULOP3.LUT UR4, UR38, 0x2, URZ, 0xfc, !UPT ;  /* 0x0000000226047892 */ /* 0x000fe4000f8efcff */
[----:B------:R-:W-:Y:S02]  /*1c10*/  UIADD3 UR30, UPT, UPT, UR30, 0x1, URZ ;  /* 0x000000011e1e7890 */ /* 0x000fe4000fffe0ff */
[----:B------:R-:W-:Y:S02]  /*1c20*/  UISETP.NE.AND UP0, UPT, UR4, 0x2, UPT ;  /* 0x000000020400788c */ /* 0x000fe4000bf05270 */
[----:B------:R-:W-:-:S07]  /*1c30*/  UISETP.NE.AND UP2, UPT, UR30, 0x1, UPT ;  /* 0x000000011e00788c */ /* 0x000fce000bf45270 */
[----:B------:R-:W-:Y:S05]  /*1c40*/  BRA.U UP0, `(.L_x_28) ;  /* 0x0000000100047547 */ /* 0x000fea000b800000 */
[----:B------:R-:W-:Y:S05]  /*1c50*/  BPT.TRAP 0x1 ;  /* 0x000000040000795c */ /* 0x000fea0000300000 */
.L_x_28:
[----:B------:R-:W-:Y:S04]  /*1c60*/  BSSY.RECONVERGENT B0, `(.L_x_29) ;  /* 0x0000003000007945 */ /* 0x000fe80003800200 */
[----:B------:R-:W-:Y:S05]  /*1c70*/  @!P3 BRA `(.L_x_30) ;  /* 0x000000000004b947 */ /* 0x000fea0003800000 */
[----:B------:R-:W-:Y:S05]  /*1c80*/  BPT.TRAP 0x1 ;  /* 0x000000040000795c */ /* 0x000fea0000300000 */
.L_x_30:
[----:B------:R-:W-:Y:S05]  /*1c90*/  BSYNC.RECONVERGENT B0 ;  /* 0x0000000000007941 */ /* 0x000fea0003800200 */
.L_x_29:
[----:B------:R-:W-:Y:S01]  /*1ca0*/  UIADD3 UR4, UPT, UPT, UR6, 0x1, URZ ;  /* 0x0000000106047890 */ /* 0x000fe2000fffe0ff */
[----:B------:R-:W-:Y:S01]  /*1cb0*/  BSSY.RECONVERGENT B0, `(.L_x_31) ;  /* 0x000002a000007945 */ /* 0x000fe20003800200 */
[----:B------:R-:W-:Y:S02]  /*1cc0*/  ELECT P0, URZ, PT ;  /* 0x0000000000ff782f */ /* 0x000fe40003800000 */
[----:B------:R-:W-:-:S04]  /*1cd0*/  UISETP.NE.AND UP0, UPT, UR4, 0x3, UPT ;  /* 0x000000030400788c */ /* 0x000fc8000bf05270 */
[----:B------:R-:W-:Y:S02]  /*1ce0*/  USEL UR7, URZ, 0x1, UP0 ;  /* 0x00000001ff077887 */ /* 0x000fe40008000000 */
[----:B------:R-:W-:-:S04]  /*1cf0*/  USEL UR29, UR4, URZ, UP0 ;  /* 0x000000ff041d7287 */ /* 0x000fc80008000000 */
[----:B------:R-:W-:Y:S01]  /*1d00*/  ULEA UR4, UR29, UR21, 0x3 ;  /* 0x000000151d047291 */ /* 0x000fe2000f8e18ff */
[----:B------:R-:W-:-:S04]  /*1d10*/  LOP3.LUT R12, R12, UR7, RZ, 0x3c, !PT ;  /* 0x000000070c0c7c12 */ /* 0x000fc8000f8e3cff */
[----:B-1----:R-:W-:-:S04]  /*1d20*/  SHF.L.U32 R0, R12, 0x1f, RZ ;  /* 0x0000001f0c007819 */ /* 0x002fc800000006ff */
[----:B------:R1:W3:Y:S01]  /*1d30*/  SYNCS.PHASECHK.TRANS64.TRYWAIT P1, [UR4+0x18], R0 ;  /* 0x00001800ff0075a7 */ /* 0x0002e20008021104 */
[----:B------:R-:W-:Y:S05]  /*1d40*/  @!P0 BRA `(.L_x_32) ;  /* 0x0000000000808947 */ /* 0x000fea0003800000 */
[----:B------:R-:W-:Y:S02]  /*1d50*/  USHF.L.U32 UR4, UR6, 0xd, URZ ;  /* 0x0000000d06047899 */ /* 0x000fe400080006ff */
[----:B------:R-:W-:Y:S02]  /*1d60*/  UIADD3 UR22, UP1, UPT, UR44, 0x80, URZ ;  /* 0x000000802c167890 */ /* 0x000fe4000ff3e0ff */
[----:B------:R-:W-:Y:S02]  /*1d70*/  ULOP3.LUT UR24, UR4, UR37, URZ, 0xfc, !UPT ;  /* 0x0000002504187292 */ /* 0x000fe4000f8efcff */
[----:B------:R-:W-:Y:S02]  /*1d80*/  UIADD3 UR14, UP0, UPT, UR44, 0x180, URZ ;  /* 0x000001802c0e7890 */ /* 0x000fe4000ff1e0ff */
[----:B------:R-:W-:Y:S02]  /*1d90*/  ULEA UR24, UR24, UR21, 0x1 ;  /* 0x0000001518187291 */ /* 0x000fe4000f8e08ff */
[----:B------:R-:W-:-:S02]  /*1da0*/  UIADD3 UR4, UPT, UPT, UR21, UR4, URZ ;  /* 0x0000000415047290 */ /* 0x000fc4000fffe0ff */
[----:B------:R-:W-:Y:S02]  /*1db0*/  UIADD3 UR34, UPT, UPT, UR26, -0x40, URZ ;  /* 0xffffffc01a227890 */ /* 0x000fe4000fffe0ff */
[----:B------:R-:W-:Y:S02]  /*1dc0*/  ULOP3.LUT UR33, UR5, 0xfefffff8, URZ, 0xc0, !UPT ;  /* 0xfefffff805217892 */ /* 0x000fe4000f8ec0ff */
[----:B------:R-:W-:Y:S02]  /*1dd0*/  UIADD3.X UR23, UPT, UPT, URZ, UR45, URZ, UP1, !UPT ;  /* 0x0000002dff177290 */ /* 0x000fe40008ffe4ff */
[----:B------:R-:W-:Y:S02]  /*1de0*/  UIADD3 UR32, UPT, UPT, UR24, 0x3300, URZ ;  /* 0x0000330018207890 */ /* 0x000fe4000fffe0ff */
[----:B------:R-:W-:Y:S02]  /*1df0*/  UPRMT UR7, URZ, 0x5410, UR31 ;  /* 0x00005410ff077896 */ /* 0x000fe4000800001f */
[----:B------:R-:W-:-:S02]  /*1e00*/  UIADD3 UR24, UPT, UPT, UR24, 0x5300, URZ ;  /* 0x0000530018187890 */ /* 0x000fc4000fffe0ff */
[----:B------:R-:W-:Y:S02]  /*1e10*/  UIADD3.X UR15, UPT, UPT, URZ, UR45, URZ, UP0, !UPT ;  /* 0x0000002dff0f7290 */ /* 0x000fe400087fe4ff */
[----:B------:R-:W-:Y:S02]  /*1e20*/  UIADD3 UR16, UPT, UPT, UR4, 0xf300, URZ ;  /* 0x0000f30004107890 */ /* 0x000fe4000fffe0ff */
[----:B------:R-:W-:Y:S01]  /*1e30*/  UIADD3 UR8, UPT, UPT, UR4, 0x10300, URZ ;  /* 0x0001030004087890 */ /* 0x000fe2000fffe0ff */
[----:B------:R-:W-:Y:S01]  /*1e40*/  UMOV UR40, 0x0 ;  /* 0x0000000000287882 */ /* 0x000fe20000000000 */
[----:B------:R-:W-:Y:S01]  /*1e50*/  UMOV UR41, 0x10000000 ;  /* 0x1000000000297882 */ /* 0x000fe20000000000 */
[----:B------:R-:W-:Y:S01]  /*1e60*/  UMOV UR27, UR35 ;  /* 0x00000023001b7c82 */ /* 0x000fe20008000000 */
[----:B------:R-:W-:Y:S01]  /*1e70*/  UMOV UR28, UR36 ;  /* 0x00000024001c7c82 */ /* 0x000fe20008000000 */
[----:B------:R-:W-:Y:S01]  /*1e80*/  UMOV UR25, UR33 ;  /* 0x0000002100197c82 */ /* 0x000fe20008000000 */
[----:B------:R-:W-:Y:S01]  /*1e90*/  UMOV UR20, UR36 ;  /* 0x0000002400147c82 */ /* 0x000fe20008000000 */
[----:B------:R-:W-:Y:S01]  /*1ea0*/  UMOV UR17, UR33 ;  /* 0x0000002100117c82 */ /* 0x000fe20008000000 */
[----:B------:R-:W-:Y:S01]  /*1eb0*/  UMOV UR18, UR34 ;  /* 0x0000002200127c82 */ /* 0x000fe20008000000 */
[----:B------:R4:W-:Y:S01]  /*1ec0*/  UTMALDG.3D.MULTICAST.2CTA [UR32], [UR22], UR7, desc[UR40] ;  /* 0x00002820160073b4 */ /* 0x0009e20008211807 */
[----:B------:R-:W-:Y:S01]  /*1ed0*/  UMOV UR10, UR26 ;  /* 0x0000001a000a7c82 */ /* 0x000fe20008000000 */
[----:B------:R-:W-:Y:S01]  /*1ee0*/  UMOV UR11, UR19 ;  /* 0x00000013000b7c82 */ /* 0x000fe20008000000 */
[----:B------:R-:W-:Y:S01]  /*1ef0*/  UMOV UR12, UR36 ;  /* 0x00000024000c7c82 */ /* 0x000fe20008000000 */
[----:B------:R-:W-:Y:S01]  /*1f00*/  UMOV UR9, UR33 ;  /* 0x0000002100097c82 */ /* 0x000fe20008000000 */
[----:B------:R4:W-:Y:S01]  /*1f10*/  UTMALDG.3D.MULTICAST.2CTA [UR24], [UR22], UR7, desc[UR40] ;  /* 0x00002818160073b4 */ /* 0x0009e20008211807 */
[----:B------:R4:W-:Y:S01]  /*1f20*/  UTMALDG.3D.2CTA [UR16], [UR14], desc[UR40] ;  /* 0x000028100e0075b4 */ /* 0x0009e20008211000 */
[----:B------:R4:W-:Y:S02]  /*1f30*/  UTMALDG.3D.2CTA [UR8], [UR14], desc[UR40] ;  /* 0x000028080e0075b4 */ /* 0x0009e40008211000 */
[----:B----4-:R-:W-:Y:S01]  /*1f40*/  NOP ;  /* 0x0000000000007918 */ /* 0x010fe20000000000 */
.L_x_32:
[----:B------:R-:W-:Y:S05]  /*1f50*/  BSYNC.RECONVERGENT B0 ;  /* 0x0000000000007941 */ /* 0x000fea0003800200 */
.L_x_31:
[----:B------:R-:W-:Y:S01]  /*1f60*/  UIADD3 UR26, UPT, UPT, UR26, 0x80, URZ ;  /* 0x000000801a1a7890 */ /* 0x000fe2000fffe0ff */
[----:B------:R-:W-:Y:S01]  /*1f70*/  UMOV UR6, UR29 ;  /* 0x0000001d00067c82 */ /* 0x000fe20008000000 */
[----:B------:R-:W-:Y:S01]  /*1f80*/  UMOV UR13, UR39 ;  /* 0x00000027000d7c82 */ /* 0x000fe20008000000 */
[----:B------:R-:W-:Y:S09]  /*1f90*/  BRA.U UP2, `(.L_x_33) ;  /* 0xfffffff902fc7547 */ /* 0x000ff2000b83ffff */
.L_x_25:
[----:B------:R-:W-:Y:S01]  /*1fa0*/  ULEA UR4, UR29, UR21, 0x3 ;  /* 0x000000151d047291 */ /* 0x000fe2000f8e18ff */
[----:B-1----:R-:W-:Y:S01]  /*1fb0*/  SHF.L.U32 R0, R12, 0x1f, RZ ;  /* 0x0000001f0c007819 */ /* 0x002fe200000006ff */
[----:B------:R-:W-:Y:S01]  /*1fc0*/  @!P2 SYNCS.ARRIVE.TRANS64.A1T0 RZ, [UR21+0x68], RZ ;  /* 0x000068ffffffa9a7 */ /* 0x000fe20008100015 */
[----:B------:R-:W-:-:S06]  /*1fd0*/  UISETP.GT.AND UP0, UPT, UR50, UR49, UPT ;  /* 0x000000313200728c */ /* 0x000fcc000bf04270 */
[----:B--23--:R1:W2:Y:S03]  /*1fe0*/  SYNCS.PHASECHK.TRANS64.TRYWAIT P1, [UR4+0x18], R0 ;  /* 0x00001800ff0075a7 */ /* 0x00c2a60008021104 */
[----:B------:R-:W-:Y:S05]  /*1ff0*/  BRA.U !UP0, `(.L_x_34) ;  /* 0x0000000508087547 */ /* 0x000fea000b800000 */
[----:B------:R-:W-:Y:S01]  /*2000*/  UIADD3 UR30, UPT, UPT, UR53, UR13, URZ ;  /* 0x0000000d351e7290 */ /* 0x000fe2000fffe0ff */
[----:B------:R-:W-:-:S11]  /*2010*/  UMOV UR7, UR29 ;  /* 0x0000001d00077c82 */ /* 0x000fd60008000000 */
.L_x_42:
[----:B------:R-:W-:Y:S01]  /*2020*/  ULEA UR6, UR7, UR21, 0x3 ;  /* 0x0000001507067291 */ /* 0x000fe2000f8e18ff */
[----:B--2---:R-:W-:Y:S01]  /*2030*/  @P4 MOV R2, 0xc000 ;  /* 0x0000c00000024802 */ /* 0x004fe20000000f00 */
[----:B--23--:R-:W-:Y:S10]  /*2040*/  @P1 BRA `(.L_x_35) ;  /* 0x00000000000c1947 */ /* 0x00cff40003800000 */
[----:B------:R-:W-:-:S04]  /*2050*/  SHF.L.U32 R3, R12, 0x1f, RZ ;  /* 0x0000001f0c037819 */ /* 0x000fc800000006ff */
[----:B------:R-:W2:Y:S02]  /*2060*/  SYNCS.PHASECHK.TRANS64.TRYWAIT P0, [UR6+0x18], R3 ;  /* 0x00001803ff0075a7 */ /* 0x000ea40008001106 */
[----:B--2---:R-:W-:Y:S05]  /*2070*/  @!P0 BRA `(.L_x_36) ;  /* 0x0000005c00f48947 */ /* 0x004fea0003800000 */
.L_x_35:
[----:B------:R2:W-:Y:S01]  /*2080*/  @P4 SYNCS.ARRIVE.TRANS64 RZ, [UR6], R2 ;  /* 0x00000002ffff49a7 */ /* 0x0005e20008000006 */
[----:B------:R-:W-:-:S04]  /*2090*/  ULOP3.LUT UR4, UR38, 0x2, URZ, 0xfc, !UPT ;  /* 0x0000000226047892 */ /* 0x000fc8000f8efcff */
[----:B------:R-:W-:-:S09]  /*20a0*/  UISETP.NE.AND UP0, UPT, UR4, 0x2, UPT ;  /* 0x000000020400788c */ /* 0x000fd2000bf05270 */
[----:B------:R-:W-:Y:S05]  /*20b0*/  BRA.U UP0, `(.L_x_37) ;  /* 0x0000000100047547 */ /* 0x000fea000b800000 */
[----:B------:R-:W-:Y:S05]  /*20c0*/  BPT.TRAP 0x1 ;  /* 0x000000040000795c */ /* 0x000fea0000300000 */
.L_x_37:
[----:B------:R-:W-:Y:S04]  /*20d0*/  BSSY.RECONVERGENT B0, `(.L_x_38) ;  /* 0x0000003000007945 */ /* 0x000fe80003800200 */
[----:B------:R-:W-:Y:S05]  /*20e0*/  @!P3 BRA `(.L_x_39) ;  /* 0x000000000004b947 */ /* 0x000fea0003800000 */
[----:B------:R-:W-:Y:S05]  /*20f0*/  BPT.TRAP 0x1 ;  /* 0x000000040000795c */ /* 0x000fea0000300000 */
.L_x_39:
[----:B------:R-:W-:Y:S05]  /*2100*/  BSYNC.RECONVERGENT B0 ;  /* 0x0000000000007941 */ /* 0x000fea0003800200 */
.L_x_38:
        /* <DEDUP_REMOVED lines=14> */
[----:B------:R-:W-:Y:S02]  /*21f0*/  USHF.L.U32 UR34, UR13, 0x7, URZ ;  /* 0x000000070d227899 */ /* 0x000fe400080006ff */
[----:B------:R-:W-:Y:S02]  /*2200*/  ULEA UR24, UR24, UR21, 0x1 ;  /* 0x0000001518187291 */ /* 0x000fe4000f8e08ff */
[----:B------:R-:W-:-:S02]  /*2210*/  UIADD3 UR22, UP0, UPT, UR44, 0x180, URZ ;  /* 0x000001802c167890 */ /* 0x000fc4000ff1e0ff */
[----:B------:R-:W-:Y:S02]  /*2220*/  UIADD3 UR4, UPT, UPT, UR21, UR4, URZ ;  /* 0x0000000415047290 */ /* 0x000fe4000fffe0ff */
[----:B------:R-:W-:Y:S02]  /*2230*/  ULOP3.LUT UR33, UR6, 0xfefffff8, URZ, 0xc0, !UPT ;  /* 0xfefffff806217892 */ /* 0x000fe4000f8ec0ff */
[----:B------:R-:W-:Y:S02]  /*2240*/  UIADD3.X UR15, UPT, UPT, URZ, UR45, URZ, UP1, !UPT ;  /* 0x0000002dff0f7290 */ /* 0x000fe40008ffe4ff */
[----:B------:R-:W-:Y:S02]  /*2250*/  UIADD3 UR32, UPT, UPT, UR24, 0x3300, URZ ;  /* 0x0000330018207890 */ /* 0x000fe4000fffe0ff */
[----:B------:R-:W-:Y:S02]  /*2260*/  UPRMT UR5, URZ, 0x5410, UR31 ;  /* 0x00005410ff057896 */ /* 0x000fe4000800001f */
[----:B------:R-:W-:-:S02]  /*2270*/  UIADD3 UR26, UPT, UPT, UR34, 0x40, URZ ;  /* 0x00000040221a7890 */ /* 0x000fc4000fffe0ff */
[----:B------:R-:W-:Y:S02]  /*2280*/  UIADD3 UR24, UPT, UPT, UR24, 0x5300, URZ ;  /* 0x0000530018187890 */ /* 0x000fe4000fffe0ff */
        /* <DEDUP_REMOVED lines=20> */
.L_x_41:
[----:B------:R-:W-:Y:S05]  /*23d0*/  BSYNC.RECONVERGENT B0 ;  /* 0x0000000000007941 */ /* 0x000fea0003800200 */
.L_x_40:
[----:B------:R-:W-:Y:S01]  /*23e0*/  UIADD3 UR13, UPT, UPT, UR13, 0x1, URZ ;  /* 0x000000010d0d7890 */ /* 0x000fe2000fffe0ff */
[----:B------:R-:W-:-:S03]  /*23f0*/  UMOV UR7, UR29 ;  /* 0x0000001d00077c82 */ /* 0x000fc60008000000 */
[----:B------:R-:W-:-:S09]  /*2400*/  UISETP.NE.AND UP0, UPT, UR13, UR30, UPT ;  /* 0x0000001e0d00728c */ /* 0x000fd2000bf05270 */
[----:B------:R-:W-:Y:S05]  /*2410*/  BRA.U UP0, `(.L_x_42) ;  /* 0xfffffffd00007547 */ /* 0x000fea000b83ffff */
.L_x_34:
[C---:B------:R-:W-:Y:S01]  /*2420*/  LEA R3, R11.reuse, UR21, 0x3 ;  /* 0x000000150b037c11 */ /* 0x040fe2000f8e18ff */
[----:B------:R-:W-:Y:S01]  /*2430*/  NOP ;  /* 0x0000000000007918 */ /* 0x000fe20000000000 */
[----:B-1----:R-:W-:Y:S02]  /*2440*/  SHF.L.U32 R0, R10, 0x1f, RZ ;  /* 0x0000001f0a007819 */ /* 0x002fe400000006ff */
[----:B------:R-:W-:Y:S02]  /*2450*/  LEA R4, R11, UR21, 0x4 ;  /* 0x000000150b047c11 */ /* 0x000fe4000f8e20ff */
[----:B------:R-:W1:Y:S02]  /*2460*/  SYNCS.PHASECHK.TRANS64.TRYWAIT P0, [R3+URZ+0x70], R0 ;  /* 0x00007000030075a7 */ /* 0x000e6400080011ff */
[----:B-1----:R-:W-:Y:S05]  /*2470*/  @!P0 BRA `(.L_x_43) ;  /* 0x0000005c000c8947 */ /* 0x002fea0003800000 */
.L_x_139:
[----:B------:R-:W4:Y:S01]  /*2480*/  LDS.128 R4, [R4+0x100] ;  /* 0x0001000004047984 */ /* 0x000f220000000c00 */
[----:B------:R-:W-:Y:S01]  /*2490*/  UISETP.GE.AND UP0, UPT, UR42, 0x1, UPT ;  /* 0x000000012a00788c */ /* 0x000fe2000bf06270 */
[----:B------:R-:W-:Y:S01]  /*24a0*/  @!PT LDS RZ, [RZ] ;  /* 0x00000000fffff984 */ /* 0x000fe20000000800 */
[----:B------:R-:W-:Y:S01]  /*24b0*/  @!PT LDS RZ, [RZ] ;  /* 0x00000000fffff984 */ /* 0x000fe20000000800 */
[----:B------:R-:W-:Y:S01]  /*24c0*/  @!PT LDS RZ, [RZ] ;  /* 0x00000000fffff984 */ /* 0x000fe20000000800 */
[----:B------:R-:W-:Y:S01]  /*24d0*/  @!PT LDS RZ, [RZ] ;  /* 0x00000000fffff984 */ /* 0x000fe20000000800 */
[----:B------:R1:W-:Y:S06]  /*24e0*/  MEMBAR.ALL.CTA ;  /* 0x0000000000007992 */ /* 0x0003ec0000008000 */
[----:B-1----:R-:W1:Y:S01]  /*24f0*/  FENCE.VIEW.ASYNC.S ;  /* 0x00000000000073c6 */ /* 0x002e620000000000 */
[----:B----4-:R-:W-:-:S13]  /*2500*/  LOP3.LUT P0, RZ, R6, 0x1, RZ, 0xc0, !PT ;  /* 0x0000000106ff7812 */ /* 0x010fda000780c0ff */
[----:B-1----:R-:W-:Y:S01]  /*2510*/  VOTEU.ANY UP1, P0 ;  /* 0x0000000000ff7886 */ /* 0x002fe20000020100 */
[----:B------:R-:W-:-:S13]  /*2520*/  PLOP3.LUT P0, PT, PT, PT, UP1, 0x80, 0x8 ;  /* 0x000000000008781c */ /* 0x000fda0003f0f018 */
[----:B------:R-:W-:Y:S02]  /*2530*/  @P0 LOP3.LUT R0, R5, 0xffff, RZ, 0xc0, !PT ;  /* 0x0000ffff05000812 */ /* 0x000fe400078ec0ff */
[----:B--2---:R-:W-:Y:S02]  /*2540*/  @P0 MOV R2, R4 ;  /* 0x0000000400020202 */ /* 0x004fe40000000f00 */
[----:B------:R-:W-:Y:S01]  /*2550*/  @P0 R2UR UR5, R0 ;  /* 0x00000000000502ca */ /* 0x000fe200000e0000 */
[----:B------:R-:W-:Y:S01]  /*2560*/  VIADD R0, R3, 0x80 ;  /* 0x0000008003007836 */ /* 0x000fe20000000000 */
[----:B------:R-:W-:Y:S02]  /*2570*/  @P0 SHF.R.U32.HI R4, RZ, 0x10, R5 ;  /* 0x00000010ff040819 */ /* 0x000fe40000011605 */
[----:B------:R-:W-:Y:S02]  /*2580*/  @P0 R2UR UR6, R2 ;  /* 0x00000000020602ca */ /* 0x000fe400000e0000 */
[----:B------:R-:W-:-:S02]  /*2590*/  PRMT R0, RZ, 0x654, R0 ;  /* 0x00000654ff007816 */ /* 0x000fc40000000000 */
[----:B------:R-:W-:Y:S02]  /*25a0*/  @P0 R2UR UR4, R4 ;  /* 0x00000000040402ca */ /* 0x000fe400000e0000 */
[----:B------:R1:W-:Y:S03]  /*25b0*/  SYNCS.ARRIVE.TRANS64.RED.A1T0 RZ, [R0+URZ], RZ ;  /* 0x000000ff00ff79a7 */ /* 0x0003e600081004ff */
[----:B------:R-:W-:-:S04]  /*25c0*/  @UP1 UMOV UR43, UR5 ;  /* 0x00000005002b1c82 */ /* 0x000fc80008000000 */
[----:B------:R-:W-:-:S04]  /*25d0*/  @UP1 UMOV UR46, UR6 ;  /* 0x00000006002e1c82 */ /* 0x000fc80008000000 */
[----:B------:R-:W-:Y:S01]  /*25e0*/  @UP1 UMOV UR36, UR4 ;  /* 0x0000000400241c82 */ /* 0x000fe20008000000 */
[----:B------:R-:W-:Y:S05]  /*25f0*/  BRA.U !UP0, `(.L_x_44) ;  /* 0x0000000108d47547 */ /* 0x000fea000b800000 */
[----:B------:R-:W2:Y:S01]  /*2600*/  LDCU.128 UR12, c[0x0][0xb10] ;  /* 0x00016200ff0c77ac */ /* 0x000ea20008000c00 */
[----:B------:R-:W4:Y:S01]  /*2610*/  LDCU UR22, c[0x0][0xb20] ;  /* 0x00016400ff1677ac */ /* 0x000f220008000800 */
[----:B------:R-:W3:Y:S01]  /*2620*/  LDCU UR20, c[0x0][0xb0c] ;  /* 0x00016180ff1477ac */ /* 0x000ee20008000800 */
[----:B------:R-:W1:Y:S01]  /*2630*/  LDCU.64 UR8, c[0x0][0xb28] ;  /* 0x00016500ff0877ac */ /* 0x000e620008000a00 */
[----:B------:R-:W-:Y:S02]  /*2640*/  UISETP.NE.AND UP3, UPT, UR42, 0x1, UPT ;  /* 0x000000012a00788c */ /* 0x000fe4000bf65270 */
[----:B--2---:R-:W-:Y:S02]  /*2650*/  UIMAD.WIDE.U32 UR6, UR47, UR15, URZ ;  /* 0x0000000f2f0672a5 */ /* 0x004fe4000f8e00ff */
[----:B------:R-:W-:Y:S02]  /*2660*/  UIMAD.WIDE.U32 UR4, UR48, UR12, URZ ;  /* 0x0000000c300472a5 */ /* 0x000fe4000f8e00ff */
[----:B------:R-:W-:-:S02]  /*2670*/  UISETP.NE.AND UP0, UPT, UR14, 0x1, UPT ;  /* 0x000000010e00788c */ /* 0x000fc4000bf05270 */
[----:B------:R-:W-:Y:S01]  /*2680*/  UIMAD.WIDE.U32 UR18, UR43, UR15, URZ ;  /* 0x0000000f2b1272a5 */ /* 0x000fe2000f8e00ff */
[----:B------:R-:W-:Y:S02]  /*2690*/  UMOV UR6, UR7 ;  /* 0x0000000700067c82 */ /* 0x000fe40008000000 */
[----:B------:R-:W-:Y:S01]  /*26a0*/  UMOV UR4, UR5 ;  /* 0x0000000500047c82 */ /* 0x000fe20008000000 */
[----:B----4-:R-:W-:Y:S02]  /*26b0*/  USHF.R.U32.HI UR6, URZ, UR22, UR6 ;  /* 0x00000016ff067299 */ /* 0x010fe40008011606 */
[----:B---3--:R-:W-:Y:S02]  /*26c0*/  UISETP.NE.AND UP2, UPT, UR20, 0x1, UPT ;  /* 0x000000011400788c */ /* 0x008fe4000bf45270 */
[----:B------:R-:W-:Y:S02]  /*26d0*/  USHF.R.U32.HI UR4, URZ, UR13, UR4 ;  /* 0x0000000dff047299 */ /* 0x000fe40008011604 */
[----:B------:R-:W-:-:S02]  /*26e0*/  USEL UR5, UR47, UR6, !UP0 ;  /* 0x000000062f057287 */ /* 0x000fc4000c000000 */
[----:B------:R-:W-:Y:S02]  /*26f0*/  USEL UR6, UR48, UR4, !UP2 ;  /* 0x0000000430067287 */ /* 0x000fe4000d000000 */
[----:B-1----:R-:W-:Y:S01]  /*2700*/  UIMAD.WIDE.U32 UR10, UR5, UR8, URZ ;  /* 0x00000008050a72a5 */ /* 0x002fe2000f8e00ff */
[----:B------:R-:W-:Y:S01]  /*2710*/  UMOV UR4, UR19 ;  /* 0x0000001300047c82 */ /* 0x000fe20008000000 */
[----:B------:R-:W-:Y:S02]  /*2720*/  UIMAD.WIDE.U32 UR16, UR46, UR12, URZ ;  /* 0x0000000c2e1072a5 */ /* 0x000fe4000f8e00ff */
[----:B------:R-:W-:-:S03]  /*2730*/  UIMAD.WIDE.U32 UR18, UR6, UR8, URZ ;  /* 0x00000008061272a5 */ /* 0x000fc6000f8e00ff */
[----:B------:R-:W-:Y:S01]  /*2740*/  UMOV UR10, UR11 ;  /* 0x0000000b000a7c82 */ /* 0x000fe20008000000 */
[----:B------:R-:W-:Y:S02]  /*2750*/  USHF.R.U32.HI UR4, URZ, UR22, UR4 ;  /* 0x00000016ff047299 */ /* 0x000fe40008011604 */
[----:B------:R-:W-:Y:S01]  /*2760*/  @UP3 USHF.R.U32.HI UR5, URZ, UR9, UR10 ;  /* 0x00000009ff053299 */ /* 0x000fe2000801160a */
[----:B------:R-:W-:Y:S01]  /*2770*/  UMOV UR16, UR17 ;  /* 0x0000001100107c82 */ /* 0x000fe20008000000 */
[----:B------:R-:W-:Y:S01]  /*2780*/  UMOV UR18, UR19 ;  /* 0x0000001300127c82 */ /* 0x000fe20008000000 */
[----:B------:R-:W-:Y:S02]  /*2790*/  USHF.R.U32.HI UR13, URZ, UR13, UR16 ;  /* 0x0000000dff0d7299 */ /* 0x000fe40008011610 */
[----:B------:R-:W-:Y:S02]  /*27a0*/  USEL UR4, UR43, UR4, !UP0 ;  /* 0x000000042b047287 */ /* 0x000fe4000c000000 */
[----:B------:R-:W-:-:S02]  /*27b0*/  @UP3 USHF.R.U32.HI UR6, URZ, UR9, UR18 ;  /* 0x00000009ff063299 */ /* 0x000fc40008011612 */
[----:B------:R-:W-:Y:S02]  /*27c0*/  UIMAD UR7, UR42, UR5, URZ ;  /* 0x000000052a0772a4 */ /* 0x000fe4000f8e02ff */
[----:B------:R-:W-:Y:S02]  /*27d0*/  USEL UR5, UR46, UR13, !UP2 ;  /* 0x0000000d2e057287 */ /* 0x000fe4000d000000 */
[----:B------:R-:W-:Y:S02]  /*27e0*/  UIMAD UR10, UR42, UR6, URZ ;  /* 0x000000062a0a72a4 */ /* 0x000fe4000f8e02ff */
[----:B------:R-:W-:Y:S02]  /*27f0*/  UISETP.GE.AND UP0, UPT, UR4, UR7, UPT ;  /* 0x000000070400728c */ /* 0x000fe4000bf06270 */
[----:B------:R-:W-:Y:S02]  /*2800*/  UIMAD.WIDE.U32 UR12, UR4, UR8, URZ ;  /* 0x00000008040c72a5 */ /* 0x000fe4000f8e00ff */
[----:B------:R-:W-:-:S02]  /*2810*/  UISETP.GE.OR UP0, UPT, UR5, UR10, UP0 ;  /* 0x0000000a0500728c */ /* 0x000fc40008706670 */
        /* <DEDUP_REMOVED lines=19> */
.L_x_44:
[----:B------:R-:W2:Y:S02]  /*2950*/  LDCU UR4, c[0x0][0xb30] ;  /* 0x00016600ff0477ac */ /* 0x000ea40008000800 */
[----:B--2---:R-:W-:-:S09]  /*2960*/  UISETP.NE.AND UP0, UPT, UR4, 0x1, UPT ;  /* 0x000000010400788c */ /* 0x004fd2000bf05270 */
[----:B------:R-:W-:Y:S05]  /*2970*/  BRA.U UP0, `(.L_x_45) ;  /* 0x0000000100447547 */ /* 0x000fea000b800000 */
[----:B------:R-:W2:Y:S01]  /*2980*/  LDCU.128 UR8, c[0x0][0xb10] ;  /* 0x00016200ff0877ac */ /* 0x000ea20008000c00 */
[----:B------:R-:W4:Y:S01]  /*2990*/  LDCU UR12, c[0x0][0xb0c] ;  /* 0x00016180ff0c77ac */ /* 0x000f220008000800 */
[----:B------:R-:W1:Y:S01]  /*29a0*/  LDCU UR13, c[0x0][0xb20] ;  /* 0x00016400ff0d77ac */ /* 0x000e620008000800 */
[----:B--2---:R-:W-:Y:S02]  /*29b0*/  UIMAD.WIDE.U32 UR6, UR46, UR8, URZ ;  /* 0x000000082e0672a5 */ /* 0x004fe4000f8e00ff */
[----:B------:R-:W-:Y:S02]  /*29c0*/  UIMAD.WIDE.U32 UR4, UR43, UR11, URZ ;  /* 0x0000000b2b0472a5 */ /* 0x000fe4000f8e00ff */
[----:B----4-:R-:W-:Y:S02]  /*29d0*/  UISETP.NE.AND UP2, UPT, UR12, 0x1, UPT ;  /* 0x000000010c00788c */ /* 0x010fe4000bf45270 */
[----:B------:R-:W-:Y:S01]  /*29e0*/  UISETP.NE.AND UP0, UPT, UR10, 0x1, UPT ;  /* 0x000000010a00788c */ /* 0x000fe2000bf05270 */
[----:B------:R-:W-:-:S02]  /*29f0*/  UMOV UR6, UR7 ;  /* 0x0000000700067c82 */ /* 0x000fc40008000000 */
[----:B------:R-:W-:Y:S01]  /*2a00*/  UMOV UR4, UR5 ;  /* 0x0000000500047c82 */ /* 0x000fe20008000000 */
[----:B------:R-:W-:Y:S02]  /*2a10*/  USHF.R.U32.HI UR9, URZ, UR9, UR6 ;  /* 0x00000009ff097299 */ /* 0x000fe40008011606 */
[----:B-1----:R-:W-:Y:S02]  /*2a20*/  USHF.R.U32.HI UR4, URZ, UR13, UR4 ;  /* 0x0000000dff047299 */ /* 0x002fe40008011604 */
[----:B------:R-:W-:Y:S02]  /*2a30*/  USEL UR5, UR46, UR9, !UP2 ;  /* 0x000000092e057287 */ /* 0x000fe4000d000000 */
[----:B------:R-:W-:-:S04]  /*2a40*/  USEL UR4, UR43, UR4, !UP0 ;  /* 0x000000042b047287 */ /* 0x000fc8000c000000 */
[----:B------:R-:W-:Y:S02]  /*2a50*/  UIADD3 UR6, UPT, UPT, UR5, -UR4, URZ ;  /* 0x8000000405067290 */ /* 0x000fe4000fffe0ff */
[----:B------:R-:W-:Y:S02]  /*2a60*/  UIADD3 UR4, UPT, UPT, -UR5, UR4, URZ ;  /* 0x0000000405047290 */ /* 0x000fe4000fffe1ff */
[----:B------:R-:W-:Y:S02]  /*2a70*/  UIMAD UR43, UR6, UR10, UR43 ;  /* 0x0000000a062b72a4 */ /* 0x000fe4000f8e022b */
[----:B------:R-:W-:-:S12]  /*2a80*/  UIMAD UR46, UR4, UR12, UR46 ;  /* 0x0000000c042e72a4 */ /* 0x000fd8000f8e022e */
.L_x_45:
[----:B------:R-:W-:Y:S01]  /*2a90*/  VIADD R11, R11, 0x1 ;  /* 0x000000010b0b7836 */ /* 0x000fe20000000000 */
[----:B------:R-:W-:Y:S02]  /*2aa0*/  R2UR UR5, R51 ;  /* 0x00000000330572ca */ /* 0x000fe400000e0000 */
[----:B------:R-:W-:Y:S02]  /*2ab0*/  R2UR UR4, R50 ;  /* 0x00000000320472ca */ /* 0x000fe400000e0000 */
[C---:B------:R-:W-:Y:S02]  /*2ac0*/  ISETP.NE.AND P0, PT, R11.reuse, 0x2, PT ;  /* 0x000000020b00780c */ /* 0x040fe40003f05270 */
[----:B------:R-:W-:Y:S02]  /*2ad0*/  PLOP3.LUT P2, PT, PT, PT, PT, 0x80, 0x8 ;  /* 0x000000000008781c */ /* 0x000fe40003f4f070 */
[----:B-1----:R-:W-:Y:S02]  /*2ae0*/  SEL R0, RZ, 0x1, P0 ;  /* 0x00000001ff007807 */ /* 0x002fe40000000000 */
[----:B------:R-:W-:-:S02]  /*2af0*/  SEL R11, R11, RZ, P0 ;  /* 0x000000ff0b0b7207 */ /* 0x000fc40000000000 */
[----:B------:R-:W-:Y:S01]  /*2b00*/  LOP3.LUT R10, R10, R0, RZ, 0x3c, !PT ;  /* 0x000000000a0a7212 */ /* 0x000fe200078e3cff */
[----:B------:R-:W-:Y:S02]  /*2b10*/  UIADD3 UR20, UPT, UPT, UR46, UR5, URZ ;  /* 0x000000052e147290 */ /* 0x000fe4000fffe0ff */
[----:B------:R-:W-:Y:S01]  /*2b20*/  UIADD3 UR26, UPT, UPT, UR43, UR4, URZ ;  /* 0x000000042b1a7290 */ /* 0x000fe2000fffe0ff */
[----:B------:R-:W-:Y:S11]  /*2b30*/  BRA.U UP1, `(.L_x_46) ;  /* 0xffffffed01947547 */ /* 0x000ff6000b83ffff */
[----:B------:R-:W-:Y:S01]  /*2b40*/  UIADD3 UR21, UPT, UPT, UR21, 0x18, URZ ;  /* 0x0000001815157890 */ /* 0x000fe2000fffe0ff */
[----:B------:R-:W-:-:S03]  /*2b50*/  SHF.L.U32 R2, R12, 0x1f, RZ ;  /* 0x0000001f0c027819 */ /* 0x000fc600000006ff */
[----:B------:R-:W-:-:S09]  /*2b60*/  ULEA UR4, UR29, UR21, 0x3 ;  /* 0x000000151d047291 */ /* 0x000fd2000f8e18ff */
[----:B------:R-:W1:Y:S02]  /*2b70*/  SYNCS.PHASECHK.TRANS64.TRYWAIT P0, [UR4], R2 ;  /* 0x00000002ff0075a7 */ /* 0x000e640008001104 */
[----:B-1----:R-:W-:Y:S05]  /*2b80*/  @!P0 BRA `(.L_x_47) ;  /* 0x00000054005c8947 */ /* 0x002fea0003800000 */
.L_x_141:
[----:B------:R-:W-:-:S04]  /*2b90*/  UIADD3 UR4, UPT, UPT, UR29, 0x1, URZ ;  /* 0x000000011d047890 */ /* 0x000fc8000fffe0ff */
[----:B------:R-:W-:-:S04]  /*2ba0*/  UISETP.NE.AND UP0, UPT, UR4, 0x3, UPT ;  /* 0x000000030400788c */ /* 0x000fc8000bf05270 */
[----:B------:R-:W-:Y:S02]  /*2bb0*/  USEL UR6, URZ, 0x1, UP0 ;  /* 0x00000001ff067887 */ /* 0x000fe40008000000 */
[----:B------:R-:W-:-:S04]  /*2bc0*/  USEL UR4, UR4, URZ, UP0 ;  /* 0x000000ff04047287 */ /* 0x000fc80008000000 */
[----:B------:R-:W-:Y:S01]  /*2bd0*/  ULEA UR5, UR4, UR21, 0x3 ;  /* 0x0000001504057291 */ /* 0x000fe2000f8e18ff */
[----:B------:R-:W-:-:S04]  /*2be0*/  LOP3.LUT R12, R12, UR6, RZ, 0x3c, !PT ;  /* 0x000000060c0c7c12 */ /* 0x000fc8000f8e3cff */
[----:B-1----:R-:W-:-:S04]  /*2bf0*/  SHF.L.U32 R2, R12, 0x1f, RZ ;  /* 0x0000001f0c027819 */ /* 0x002fc800000006ff */
[----:B------:R-:W1:Y:S02]  /*2c00*/  SYNCS.PHASECHK.TRANS64.TRYWAIT P0, [UR5], R2 ;  /* 0x00000002ff0075a7 */ /* 0x000e640008001105 */
[----:B-1----:R-:W-:Y:S05]  /*2c10*/  @!P0 BRA `(.L_x_48) ;  /* 0x0000005400508947 */ /* 0x002fea0003800000 */
.L_x_143:
[----:B------:R-:W-:-:S04]  /*2c20*/  UIADD3 UR4, UPT, UPT, UR4, 0x1, URZ ;  /* 0x0000000104047890 */ /* 0x000fc8000fffe0ff */
[----:B------:R-:W-:-:S04]  /*2c30*/  UISETP.NE.AND UP0, UPT, UR4, 0x3, UPT ;  /* 0x000000030400788c */ /* 0x000fc8000bf05270 */
[----:B------:R-:W-:Y:S02]  /*2c40*/  USEL UR5, URZ, 0x1, UP0 ;  /* 0x00000001ff057887 */ /* 0x000fe40008000000 */
[----:B------:R-:W-:-:S04]  /*2c50*/  USEL UR4, UR4, URZ, UP0 ;  /* 0x000000ff04047287 */ /* 0x000fc80008000000 */
[----:B------:R-:W-:Y:S01]  /*2c60*/  ULEA UR4, UR4, UR21, 0x3 ;  /* 0x0000001504047291 */ /* 0x000fe2000f8e18ff */
[----:B-1----:R-:W-:-:S04]  /*2c70*/  LOP3.LUT R2, R12, UR5, RZ, 0x3c, !PT ;  /* 0x000000050c027c12 */ /* 0x002fc8000f8e3cff */
[----:B------:R-:W-:Y:S01]  /*2c80*/  SHF.L.U32 R2, R2, 0x1f, RZ ;  /* 0x0000001f02027819 */ /* 0x000fe200000006ff */
[----:B------:R-:W-:-:S07]  /*2c90*/  IMAD.U32 R0, RZ, RZ, UR4 ;  /* 0x00000004ff007e24 */ /* 0x000fce000f8e00ff */
.L_x_49:
[----:B-1----:R1:W2:Y:S02]  /*2ca0*/  SYNCS.PHASECHK.TRANS64.TRYWAIT P0, [R0+URZ], R2 ;  /* 0x00000002000075a7 */ /* 0x0022a400080011ff */
[----:B--2---:R-:W-:Y:S05]  /*2cb0*/  @!P0 NANOSLEEP.SYNCS 0x989680 ;  /* 0x009896800000895d */ /* 0x004fea0003900000 */
[----:B------:R-:W2:Y:S02]  /*2cc0*/  @!P0 SYNCS.PHASECHK.TRANS64 P0, [R0+URZ], R2 ;  /* 0x00000002000085a7 */ /* 0x000ea400080010ff */
[----:B--2---:R-:W-:Y:S05]  /*2cd0*/  @P0 EXIT ;  /* 0x000000000000094d */ /* 0x004fea0003800000 */
[----:B------:R-:W-:Y:S05]  /*2ce0*/  BRA `(.L_x_49) ;  /* 0xfffffffc00ec7947 */ /* 0x000fea000383ffff */
.L_x_22:
[----:B------:R-:W-:-:S04]  /*2cf0*/  UISETP.NE.AND UP0, UPT, UR55, URZ, UPT ;  /* 0x000000ff3700728c */ /* 0x000fc8000bf05270 */
[----:B------:R-:W-:-:S09]  /*2d00*/  UISETP.NE.OR UP0, UPT, UR18, 0x1, UP0 ;  /* 0x000000011200788c */ /* 0x000fd20008705670 */
[----:B------:R-:W-:Y:S05]  /*2d10*/  BRA.U UP0, `(.L_x_50) ;  /* 0x0000000500487547 */ /* 0x000fea000b800000 */
[----:B------:R-:W-:Y:S01]  /*2d20*/  ISETP.GE.U32.AND P2, PT, R3, 0x4, PT ;  /* 0x000000040300780c */ /* 0x000fe20003f46070 */
[----:B------:R-:W-:Y:S01]  /*2d30*/  IMAD.MOV.U32 R12, RZ, RZ, 0x1 ;  /* 0x00000001ff0c7424 */ /* 0x000fe200078e00ff */
[----:B------:R-:W-:Y:S02]  /*2d40*/  CS2R R10, SRZ ;  /* 0x00000000000a7805 */ /* 0x000fe4000001ff00 */
[----:B------:R-:W-:Y:S01]  /*2d50*/  CS2R R8, SRZ ;  /* 0x0000000000087805 */ /* 0x000fe2000001ff00 */
[----:B------:R-:W-:Y:S01]  /*2d60*/  UMOV UR6, 0x400 ;  /* 0x0000040000067882 */ /* 0x000fe20000000000 */
[----:B------:R-:W-:Y:S01]  /*2d70*/  UMOV UR5, URZ ;  /* 0x000000ff00057c82 */ /* 0x000fe20008000000 */
[----:B------:R-:W-:-:S12]  /*2d80*/  ULEA UR6, UR55, UR6, 0x18 ;  /* 0x0000000637067291 */ /* 0x000fd8000f8ec0ff */
.L_x_54:
[----:B------:R-:W-:Y:S02]  /*2d90*/  LEA R0, R8, UR6, 0x3 ;  /* 0x0000000608007c11 */ /* 0x000fe4000f8e18ff */
[----:B------:R-:W-:-:S03]  /*2da0*/  SHF.L.U32 R4, R9, 0x1f, RZ ;  /* 0x0000001f09047819 */ /* 0x000fc600000006ff */
[----:B------:R-:W-:Y:S01]  /*2db0*/  VIADD R5, R0, 0xe0 ;  /* 0x000000e000057836 */ /* 0x000fe20000000000 */
[----:B------:R-:W1:Y:S02]  /*2dc0*/  SYNCS.PHASECHK.TRANS64.TRYWAIT P0, [R0+URZ+0xd0], R4 ;  /* 0x0000d004000075a7 */ /* 0x000e6400080011ff */
[----:B-1----:R-:W-:Y:S05]  /*2dd0*/  @!P0 BRA `(.L_x_51) ;  /* 0x0000005000f88947 */ /* 0x002fea0003800000 */
.L_x_144:
[----:B------:R-:W-:Y:S01]  /*2de0*/  ULEA UR4, UR5, UR6, 0x3 ;  /* 0x0000000605047291 */ /* 0x000fe2000f8e18ff */
[----:B-1----:R-:W-:Y:S01]  /*2df0*/  PRMT R0, RZ, 0x654, R5 ;  /* 0x00000654ff007816 */ /* 0x002fe20000000005 */
[----:B------:R-:W-:Y:S01]  /*2e00*/  @!P2 IMAD.MOV.U32 R4, RZ, RZ, 0x10 ;  /* 0x00000010ff04a424 */ /* 0x000fe200078e00ff */
[----:B------:R-:W-:Y:S01]  /*2e10*/  SHF.L.U32 R5, R12, 0x1f, RZ ;  /* 0x0000001f0c057819 */ /* 0x000fe200000006ff */
[----:B------:R-:W-:Y:S01]  /*2e20*/  UIADD3 UR7, UPT, UPT, UR4, 0x70, URZ ;  /* 0x0000007004077890 */ /* 0x000fe2000fffe0ff */
[----:B------:R1:W-:Y:S05]  /*2e30*/  SYNCS.ARRIVE.TRANS64.RED.A1T0 RZ, [R0+URZ], RZ ;  /* 0x000000ff00ff79a7 */ /* 0x0003ea00081004ff */
[----:B------:R-:W-:Y:S01]  /*2e40*/  IMAD.U32 R6, RZ, RZ, UR7 ;  /* 0x00000007ff067e24 */ /* 0x000fe2000f8e00ff */
[----:B------:R-:W2:Y:S04]  /*2e50*/  SYNCS.PHASECHK.TRANS64.TRYWAIT P0, [UR4+0x80], R5 ;  /* 0x00008005ff0075a7 */ /* 0x000ea80008001104 */
[----:B------:R-:W-:Y:S01]  /*2e60*/  PRMT R6, R3, 0x654, R6 ;  /* 0x0000065403067816 */ /* 0x000fe20000000006 */
[----:B-12---:R-:W-:Y:S06]  /*2e70*/  @!P0 BRA `(.L_x_52) ;  /* 0x0000005000e48947 */ /* 0x006fec0003800000 */
.L_x_146:
[----:B------:R-:W-:Y:S01]  /*2e80*/  ULEA UR8, UR5, UR6, 0x4 ;  /* 0x0000000605087291 */ /* 0x000fe2000f8e20ff */
[----:B------:R-:W-:Y:S01]  /*2e90*/  SEL R2, R6, R2, !P2 ;  /* 0x0000000206027207 */ /* 0x000fe20005000000 */
[----:B------:R-:W-:Y:S01]  /*2ea0*/  UIADD3 UR9, UPT, UPT, UR4, 0x70, URZ ;  /* 0x0000007004097890 */ /* 0x000fe2000fffe0ff */
[----:B-1----:R-:W-:Y:S01]  /*2eb0*/  LEA R0, R11, UR6, 0x3 ;  /* 0x000000060b007c11 */ /* 0x002fe2000f8e18ff */
[----:B------:R-:W-:Y:S01]  /*2ec0*/  UIADD3 UR8, UPT, UPT, UR8, 0x100, URZ ;  /* 0x0000010008087890 */ /* 0x000fe2000fffe0ff */
[----:B------:R1:W-:Y:S01]  /*2ed0*/  @!P2 SYNCS.ARRIVE.TRANS64.RED RZ, [R2+URZ], R4 ;  /* 0x0000000402ffa9a7 */ /* 0x0003e200080004ff */
[----:B------:R-:W-:Y:S01]  /*2ee0*/  UIADD3 UR4, UPT, UPT, UR5, 0x1, URZ ;  /* 0x0000000105047890 */ /* 0x000fe2000fffe0ff */
[----:B------:R-:W-:-:S03]  /*2ef0*/  VIADD R8, R8, 0x1 ;  /* 0x0000000108087836 */ /* 0x000fc60000000000 */
[----:B------:R-:W-:Y:S02]  /*2f00*/  UISETP.NE.AND UP0, UPT, UR4, 0x2, UPT ;  /* 0x000000020400788c */ /* 0x000fe4000bf05270 */
[----:B------:R-:W-:Y:S01]  /*2f10*/  ISETP.NE.AND P0, PT, R8, 0x2, PT ;  /* 0x000000020800780c */ /* 0x000fe20003f05270 */
[----:B------:R-:W-:Y:S06]  /*2f20*/  UGETNEXTWORKID.BROADCAST [UR8], [UR9] ;  /* 0x00000000080073ca */ /* 0x000fec0008000100 */
[----:B------:R-:W-:Y:S02]  /*2f30*/  USEL UR7, URZ, 0x1, UP0 ;  /* 0x00000001ff077887 */ /* 0x000fe40008000000 */
[----:B------:R-:W-:-:S04]  /*2f40*/  USEL UR5, UR4, URZ, UP0 ;  /* 0x000000ff04057287 */ /* 0x000fc80008000000 */
[----:B------:R-:W-:Y:S02]  /*2f50*/  LOP3.LUT R12, R12, UR7, RZ, 0x3c, !PT ;  /* 0x000000070c0c7c12 */ /* 0x000fe4000f8e3cff */
[----:B-1----:R-:W-:-:S04]  /*2f60*/  SHF.L.U32 R4, R10, 0x1f, RZ ;  /* 0x0000001f0a047819 */ /* 0x002fc800000006ff */
[----:B------:R-:W1:Y:S02]  /*2f70*/  SYNCS.PHASECHK.TRANS64.TRYWAIT P1, [R0+URZ+0x70], R4 ;  /* 0x00007004000075a7 */ /* 0x000e6400080211ff */
[----:B-1----:R-:W-:Y:S05]  /*2f80*/  @!P1 BRA `(.L_x_53) ;  /* 0x0000005000b89947 */ /* 0x002fea0003800000 */
.L_x_147:
[C---:B-1----:R-:W-:Y:S01]  /*2f90*/  LEA R4, R11.reuse, UR6, 0x4 ;  /* 0x000000060b047c11 */ /* 0x042fe2000f8e20ff */
[----:B------:R-:W-:Y:S01]  /*2fa0*/  VIADD R0, R0, 0x80 ;  /* 0x0000008000007836 */ /* 0x000fe20000000000 */
[----:B------:R-:W-:Y:S01]  /*2fb0*/  SEL R8, R8, RZ, P0 ;  /* 0x000000ff08087207 */ /* 0x000fe20000000000 */
[----:B------:R-:W-:-:S03]  /*2fc0*/  VIADD R11, R11, 0x1 ;  /* 0x000000010b0b7836 */ /* 0x000fc60000000000 */
[----:B------:R-:W1:Y:S01]  /*2fd0*/  LDS.128 R4, [R4+0x100] ;  /* 0x0001000004047984 */ /* 0x000e620000000c00 */
[----:B------:R-:W-:Y:S02]  /*2fe0*/  PRMT R0, RZ, 0x654, R0 ;  /* 0x00000654ff007816 */ /* 0x000fe40000000000 */
[C---:B------:R-:W-:Y:S01]  /*2ff0*/  ISETP.NE.AND P1, PT, R11.reuse, 0x2, PT ;  /* 0x000000020b00780c */ /* 0x040fe20003f25270 */
[----:B------:R-:W-:Y:S01]  /*3000*/  @!PT LDS RZ, [RZ] ;  /* 0x00000000fffff984 */ /* 0x000fe20000000800 */
[----:B------:R-:W-:Y:S01]  /*3010*/  @!PT LDS RZ, [RZ] ;  /* 0x00000000fffff984 */ /* 0x000fe20000000800 */
[----:B------:R-:W-:Y:S01]  /*3020*/  @!PT LDS RZ, [RZ] ;  /* 0x00000000fffff984 */ /* 0x000fe20000000800 */
[----:B------:R-:W-:Y:S01]  /*3030*/  @!PT LDS RZ, [RZ] ;  /* 0x00000000fffff984 */ /* 0x000fe20000000800 */
[----:B------:R2:W-:Y:S06]  /*3040*/  MEMBAR.ALL.CTA ;  /* 0x0000000000007992 */ /* 0x0005ec0000008000 */
[----:B--2---:R-:W2:Y:S01]  /*3050*/  FENCE.VIEW.ASYNC.S ;  /* 0x00000000000073c6 */ /* 0x004ea20000000000 */
[----:B------:R-:W-:Y:S01]  /*3060*/  SEL R11, R11, RZ, P1 ;  /* 0x000000ff0b0b7207 */ /* 0x000fe20000800000 */
[----:B--2---:R2:W-:Y:S01]  /*3070*/  SYNCS.ARRIVE.TRANS64.RED.A1T0 RZ, [R0+URZ], RZ ;  /* 0x000000ff00ff79a7 */ /* 0x0045e200081004ff */
[----:B-1----:R-:W-:-:S02]  /*3080*/  LOP3.LUT P3, RZ, R6, 0x1, RZ, 0xc0, !PT ;  /* 0x0000000106ff7812 */ /* 0x002fc4000786c0ff */
[----:B------:R-:W-:-:S04]  /*3090*/  SEL R4, RZ, 0x1, P1 ;  /* 0x00000001ff047807 */ /* 0x000fc80000800000 */
[----:B------:R-:W-:Y:S02]  /*30a0*/  LOP3.LUT R10, R10, R4, RZ, 0x3c, !PT ;  /* 0x000000040a0a7212 */ /* 0x000fe400078e3cff */
[----:B--2---:R-:W-:-:S04]  /*30b0*/  SEL R0, RZ, 0x1, P0 ;  /* 0x00000001ff007807 */ /* 0x004fc80000000000 */
[----:B------:R-:W-:Y:S01]  /*30c0*/  LOP3.LUT R9, R9, R0, RZ, 0x3c, !PT ;  /* 0x0000000009097212 */ /* 0x000fe200078e3cff */
[----:B------:R-:W-:Y:S06]  /*30d0*/  @P3 BRA `(.L_x_54) ;  /* 0xfffffffc002c3947 */ /* 0x000fec000383ffff */
[----:B------:R-:W-:Y:S01]  /*30e0*/  ULEA UR4, UR5, UR6, 0x3 ;  /* 0x0000000605047291 */ /* 0x000fe2000f8e18ff */
[----:B------:R-:W-:-:S08]  /*30f0*/  SHF.L.U32 R2, R12, 0x1f, RZ ;  /* 0x0000001f0c027819 */ /* 0x000fd000000006ff */
[----:B------:R-:W1:Y:S02]  /*3100*/  SYNCS.PHASECHK.TRANS64 P0, [UR4+0x80], R2 ;  /* 0x00008002ff0075a7 */ /* 0x000e640008001004 */
[----:B-1----:R-:W-:Y:S05]  /*3110*/  @P0 BRA `(.L_x_55) ;  /* 0x0000000000080947 */ /* 0x002fea0003800000 */
[----:B------:R-:W1:Y:S02]  /*3120*/  SYNCS.PHASECHK.TRANS64.TRYWAIT P0, [UR4+0x80], R2 ;  /* 0x00008002ff0075a7 */ /* 0x000e640008001104 */
[----:B-1----:R-:W-:Y:S05]  /*3130*/  @!P0 BRA `(.L_x_56) ;  /* 0x0000005000608947 */ /* 0x002fea0003800000 */
.L_x_55:
[----:B------:R-:W-:-:S04]  /*3140*/  UIADD3 UR7, UPT, UPT, UR5, 0x1, URZ ;  /* 0x0000000105077890 */ /* 0x000fc8000fffe0ff */
[----:B------:R-:W-:-:S04]  /*3150*/  UISETP.NE.AND UP0, UPT, UR7, 0x2, UPT ;  /* 0x000000020700788c */ /* 0x000fc8000bf05270 */
[----:B------:R-:W-:Y:S02]  /*3160*/  USEL UR8, URZ, 0x1, UP0 ;  /* 0x00000001ff087887 */ /* 0x000fe40008000000 */
[----:B------:R-:W-:-:S04]  /*3170*/  USEL UR7, UR7, URZ, UP0 ;  /* 0x000000ff07077287 */ /* 0x000fc80008000000 */
[----:B------:R-:W-:Y:S01]  /*3180*/  ULEA UR7, UR7, UR6, 0x3 ;  /* 0x0000000607077291 */ /* 0x000fe2000f8e18ff */
[----:B-1----:R-:W-:-:S04]  /*3190*/  LOP3.LUT R2, R12, UR8, RZ, 0x3c, !PT ;  /* 0x000000080c027c12 */ /* 0x002fc8000f8e3cff */
[----:B------:R-:W-:-:S04]  /*31a0*/  SHF.L.U32 R0, R2, 0x1f, RZ ;  /* 0x0000001f02007819 */ /* 0x000fc800000006ff */
[----:B------:R-:W1:Y:S02]  /*31b0*/  SYNCS.PHASECHK.TRANS64 P0, [UR7+0x80], R0 ;  /* 0x00008000ff0075a7 */ /* 0x000e640008001007 */
[----:B-1----:R-:W-:Y:S05]  /*31c0*/  @P0 EXIT ;  /* 0x000000000000094d */ /* 0x002fea0003800000 */
[----:B------:R-:W-:Y:S02]  /*31d0*/  SHF.L.U32 R2, R2, 0x1f, RZ ;  /* 0x0000001f02027819 */ /* 0x000fe400000006ff */
[----:B------:R-:W-:-:S07]  /*31e0*/  MOV R0, UR7 ;  /* 0x0000000700007c02 */ /* 0x000fce0008000f00 */
.L_x_57:
[----:B-1----:R1:W2:Y:S02]  /*31f0*/  SYNCS.PHASECHK.TRANS64.TRYWAIT P0, [R0+URZ+0x80], R2 ;  /* 0x00008002000075a7 */ /* 0x0022a400080011ff */
[----:B--2---:R-:W-:Y:S05]  /*3200*/  @!P0 NANOSLEEP.SYNCS 0x989680 ;  /* 0x009896800000895d */ /* 0x004fea0003900000 */
[----:B------:R-:W2:Y:S02]  /*3210*/  @!P0 SYNCS.PHASECHK.TRANS64 P0, [R0+URZ+0x80], R2 ;  /* 0x00008002000085a7 */ /* 0x000ea400080010ff */
[----:B--2---:R-:W-:Y:S05]  /*3220*/  @P0 EXIT ;  /* 0x000000000000094d */ /* 0x004fea0003800000 */
[----:B------:R-:W-:Y:S05]  /*3230*/  BRA `(.L_x_57) ;  /* 0xfffffffc00ec7947 */ /* 0x000fea000383ffff */
.L_x_50:
[----:B------:R-:W-:Y:S05]  /*3240*/  BRA.U UP4, `(.L_x_58) ;  /* 0x0000001504487547 */ /* 0x000fea000b800000 */
[----:B------:R-:W-:Y:S01]  /*3250*/  UMOV UR4, 0x40 ;  /* 0x0000004000047882 */ /* 0x000fe20000000000 */
[----:B------:R-:W-:Y:S01]  /*3260*/  NOP ;  /* 0x0000000000007918 */ /* 0x000fe20000000000 */
[----:B------:R-:W-:Y:S01]  /*3270*/  ULEA UR5, UR55, UR4, 0x18 ;  /* 0x0000000437057291 */ /* 0x000fe2000f8ec0ff */
[----:B------:R-:W-:Y:S02]  /*3280*/  UMOV UR6, 0x400 ;  /* 0x0000040000067882 */ /* 0x000fe40000000000 */
[----:B------:R-:W-:-:S06]  /*3290*/  ULEA UR6, UR55, UR6, 0x18 ;  /* 0x0000000637067291 */ /* 0x000fcc000f8ec0ff */
[----:B------:R-:W1:Y:S02]  /*32a0*/  LDS.U8 R3, [UR5+0x1c] ;  /* 0x00001c05ff037984 */ /* 0x000e640008000000 */
[----:B-1----:R-:W-:-:S13]  /*32b0*/  ISETP.NE.AND P0, PT, R3, RZ, PT ;  /* 0x000000ff0300720c */ /* 0x002fda0003f05270 */
[----:B------:R-:W-:Y:S05]  /*32c0*/  @P0 BRA `(.L_x_59) ;  /* 0x0000000400080947 */ /* 0x000fea0003800000 */
[----:B------:R-:W-:Y:S02]  /*32d0*/  UISETP.NE.U32.AND UP1, UPT, UR68, 0x1, UPT ;  /* 0x000000014400788c */ /* 0x000fe4000bf25070 */
[----:B------:R-:W-:-:S07]  /*32e0*/  UIADD3 UR7, UPT, UPT, UR5, 0x8, URZ ;  /* 0x0000000805077890 */ /* 0x000fce000fffe0ff */
[----:B------:R-:W-:Y:S05]  /*32f0*/  BRA.U !UP1, `(.L_x_60) ;  /* 0x00000001099c7547 */ /* 0x000fea000b800000 */
[----:B------:R-:W-:Y:S01]  /*3300*/  ELECT P0, URZ, PT ;  /* 0x0000000000ff782f */ /* 0x000fe20003800000 */
[----:B------:R-:W-:-:S12]  /*3310*/  BSSY B0, `(.L_x_60) ;  /* 0x0000025000007945 */ /* 0x000fd80003800000 */
[----:B------:R-:W-:Y:S05]  /*3320*/  @!P0 BRA `(.L_x_61) ;  /* 0x00000000008c8947 */ /* 0x000fea0003800000 */
[----:B------:R-:W-:-:S05]  /*3330*/  UMOV UR4, 0x10 ;  /* 0x0000001000047882 */ /* 0x000fca0000000000 */
[----:B------:R-:W-:Y:S04]  /*3340*/  DEPBAR.LE SB1, 0x36 ;  /* 0x00009d800000791a */ /* 0x000fe80000000000 */
[----:B------:R-:W1:Y:S02]  /*3350*/  UTCATOMSWS.2CTA.FIND_AND_SET.ALIGN UP0, UR4, UR4 ;  /* 0x00000004000475e3 */ /* 0x000e640008200800 */
[----:B-1----:R-:W-:Y:S01]  /*3360*/  MOV R10, UR4 ;  /* 0x00000004000a7c02 */ /* 0x002fe20008000f00 */
[----:B------:R-:W-:Y:S06]  /*3370*/  BRA.U UP0, `(.L_x_62) ;  /* 0x0000000100187547 */ /* 0x000fec000b800000 */
.L_x_63:
[----:B------:R-:W-:Y:S05]  /*3380*/  NANOSLEEP 0x64 ;  /* 0x000000640000795d */ /* 0x000fea0003800000 */
[----:B------:R-:W-:-:S05]  /*3390*/  UMOV UR4, 0x10 ;  /* 0x0000001000047882 */ /* 0x000fca0000000000 */
[----:B------:R-:W-:Y:S04]  /*33a0*/  DEPBAR.LE SB1, 0x36 ;  /* 0x00009d800000791a */ /* 0x000fe80000000000 */
[----:B------:R-:W1:Y:S02]  /*33b0*/  UTCATOMSWS.2CTA.FIND_AND_SET.ALIGN UP0, UR4, UR4 ;  /* 0x00000004000475e3 */ /* 0x000e640008200800 */
[----:B-1----:R-:W-:Y:S01]  /*33c0*/  MOV R10, UR4 ;  /* 0x00000004000a7c02 */ /* 0x002fe20008000f00 */
[----:B------:R-:W-:Y:S05]  /*33d0*/  BRA.U !UP0, `(.L_x_63) ;  /* 0xfffffffd08e87547 */ /* 0x000fea000b83ffff */
.L_x_62:
[----:B------:R-:W1:Y:S01]  /*33e0*/  LDS R6, [UR5+0x10] ;  /* 0x00001005ff067984 */ /* 0x000e620008000800 */
[----:B------:R-:W-:Y:S01]  /*33f0*/  IMAD.U32 R3, RZ, RZ, UR6 ;  /* 0x00000006ff037e24 */ /* 0x000fe2000f8e00ff */
[----:B------:R-:W-:-:S03]  /*3400*/  MOV R4, UR69 ;  /* 0x0000004500047c02 */ /* 0x000fc60008000f00 */
[----:B------:R-:W-:Y:S01]  /*3410*/  VIADD R3, R3, 0x120 ;  /* 0x0000012003037836 */ /* 0x000fe20000000000 */
[----:B-1----:R-:W-:-:S04]  /*3420*/  SHF.L.U32 R6, R6, 0x1f, RZ ;  /* 0x0000001f06067819 */ /* 0x002fc800000006ff */
[----:B------:R-:W1:Y:S02]  /*3430*/  SYNCS.PHASECHK.TRANS64.TRYWAIT P0, [UR5+0x8], R6 ;  /* 0x00000806ff0075a7 */ /* 0x000e640008001105 */
[----:B-1----:R-:W-:Y:S05]  /*3440*/  @P0 BRA `(.L_x_64) ;  /* 0x0000000000080947 */ /* 0x002fea0003800000 */
[----:B------:R-:W1:Y:S02]  /*3450*/  SYNCS.PHASECHK.TRANS64.TRYWAIT P0, [UR5+0x8], R6 ;  /* 0x00000806ff0075a7 */ /* 0x000e640008001105 */
[----:B-1----:R-:W-:Y:S05]  /*3460*/  @!P0 BRA `(.L_x_65) ;  /* 0x0000004c00ac8947 */ /* 0x002fea0003800000 */
.L_x_64:
[----:B------:R-:W-:Y:S01]  /*3470*/  PRMT R4, R4, 0x654, R3 ;  /* 0x0000065404047816 */ /* 0x000fe20000000003 */
[----:B------:R-:W-:Y:S01]  /*3480*/  HFMA2 R3, -RZ, RZ, 0, 5.9604644775390625e-08 ;  /* 0x00000001ff037431 */ /* 0x000fe200000001ff */
[----:B------:R-:W-:Y:S01]  /*3490*/  UPRMT UR4, UR69, 0x654, UR7 ;  /* 0x0000065445047896 */ /* 0x000fe20008000007 */
[----:B------:R-:W-:Y:S02]  /*34a0*/  IMAD.MOV.U32 R8, RZ, RZ, 0xffff ;  /* 0x0000ffffff087424 */ /* 0x000fe400078e00ff */
[----:B-1----:R-:W-:Y:S02]  /*34b0*/  IMAD.MOV.U32 R6, RZ, RZ, 0x4 ;  /* 0x00000004ff067424 */ /* 0x002fe400078e00ff */
[----:B------:R-:W-:Y:S01]  /*34c0*/  IMAD.SHL.U32 R9, R10, 0x20, RZ ;  /* 0x000000200a097824 */ /* 0x000fe200078e00ff */
[----:B------:R-:W-:Y:S02]  /*34d0*/  MOV R5, UR4 ;  /* 0x0000000400057c02 */ /* 0x000fe40008000f00 */
[-C--:B------:R-:W-:Y:S01]  /*34e0*/  SHF.L.U32 R8, R8, R10.reuse, RZ ;  /* 0x0000000a08087219 */ /* 0x080fe200000006ff */
[----:B------:R1:W-:Y:S01]  /*34f0*/  SYNCS.ARRIVE.TRANS64.RED RZ, [UR4], R6 ;  /* 0x00000006ffff79a7 */ /* 0x0003e20008000404 */
[----:B------:R-:W-:Y:S01]  /*3500*/  SHF.L.U32 R7, R3, R10, RZ ;  /* 0x0000000a03077219 */ /* 0x000fe200000006ff */
[----:B------:R1:W-:Y:S04]  /*3510*/  STS [UR6+0x120], R9 ;  /* 0x00012009ff007988 */ /* 0x0003e80008000806 */
[----:B------:R1:W-:Y:S04]  /*3520*/  STAS [R4.64], R10 ;  /* 0x0000000a04007dbd */ /* 0x0003e8000c0008ff */
[----:B------:R1:W-:Y:S04]  /*3530*/  ATOMS.OR RZ, [UR5+0x14], R8 ;  /* 0x00001408ffff798c */ /* 0x0003e8000b000005 */
[----:B------:R1:W-:Y:S04]  /*3540*/  ATOMS.OR RZ, [UR5+0x18], R7 ;  /* 0x00001807ffff798c */ /* 0x0003e8000b000005 */
[----:B------:R1:W-:Y:S02]  /*3550*/  ATOMS.XOR RZ, [UR5+0x10], R3 ;  /* 0x00001003ffff798c */ /* 0x0003e4000b800005 */
.L_x_61:
[----:B------:R-:W-:Y:S05]  /*3560*/  BSYNC B0 ;  /* 0x0000000000007941 */ /* 0x000fea0003800000 */
.L_x_60:
[----:B------:R-:W-:Y:S05]  /*3570*/  BRA.U UP1, `(.L_x_66) ;  /* 0x00000001016c7547 */ /* 0x000fea000b800000 */
[----:B------:R-:W-:-:S03]  /*3580*/  UMOV UR4, 0xffffffff ;  /* 0xffffffff00047882 */ /* 0x000fc60000000000 */
[----:B------:R-:W-:Y:S05]  /*3590*/  BRA.DIV UR4, `(.L_x_67) ;  /* 0x0000004e04787947 */ /* 0x000fea000b800000 */
[----:B------:R-:W-:-:S13]  /*35a0*/  ELECT P6, URZ, PT ;  /* 0x0000000000ff782f */ /* 0x000fda00038c0000 */
.L_x_151:
[----:B------:R-:W-:Y:S05]  /*35b0*/  @!P6 BRA `(.L_x_66) ;  /* 0x00000000005ce947 */ /* 0x000fea0003800000 */
[----:B-1----:R-:W1:Y:S02]  /*35c0*/  LDS R4, [UR5+0x10] ;  /* 0x00001005ff047984 */ /* 0x002e640008000800 */
[----:B-1----:R-:W-:-:S04]  /*35d0*/  SHF.L.U32 R4, R4, 0x1f, RZ ;  /* 0x0000001f04047819 */ /* 0x002fc800000006ff */
[----:B------:R-:W1:Y:S02]  /*35e0*/  SYNCS.PHASECHK.TRANS64.TRYWAIT P0, [UR5+0x8], R4 ;  /* 0x00000804ff0075a7 */ /* 0x000e640008001105 */
[----:B-1----:R-:W-:Y:S05]  /*35f0*/  @P0 BRA `(.L_x_68) ;  /* 0x0000000000080947 */ /* 0x002fea0003800000 */
[----:B------:R-:W1:Y:S02]  /*3600*/  SYNCS.PHASECHK.TRANS64.TRYWAIT P0, [UR5+0x8], R4 ;  /* 0x00000804ff0075a7 */ /* 0x000e640008001105 */
[----:B-1----:R-:W-:Y:S05]  /*3610*/  @!P0 BRA `(.L_x_69) ;  /* 0x0000004c00788947 */ /* 0x002fea0003800000 */
.L_x_68:
[----:B------:R-:W2:Y:S01]  /*3620*/  LDS R6, [UR6+0x120] ;  /* 0x00012006ff067984 */ /* 0x000ea20008000800 */
[----:B-1----:R-:W-:Y:S02]  /*3630*/  HFMA2 R3, -RZ, RZ, 0, 5.9604644775390625e-08 ;  /* 0x00000001ff037431 */ /* 0x002fe400000001ff */
[----:B------:R-:W-:Y:S01]  /*3640*/  IMAD.MOV.U32 R4, RZ, RZ, 0xffff ;  /* 0x0000ffffff047424 */ /* 0x000fe200078e00ff */
[----:B------:R-:W-:Y:S01]  /*3650*/  UPRMT UR4, UR69, 0x654, UR7 ;  /* 0x0000065445047896 */ /* 0x000fe20008000007 */
[----:B--2---:R-:W-:-:S03]  /*3660*/  IMAD.SHL.U32 R5, R6, 0x20, RZ ;  /* 0x0000002006057824 */ /* 0x004fc600078e00ff */
[-C--:B------:R-:W-:Y:S02]  /*3670*/  SHF.L.U32 R4, R4, R6.reuse, RZ ;  /* 0x0000000604047219 */ /* 0x080fe400000006ff */
[----:B------:R-:W-:Y:S01]  /*3680*/  SHF.L.U32 R6, R3, R6, RZ ;  /* 0x0000000603067219 */ /* 0x000fe200000006ff */
[----:B------:R2:W-:Y:S04]  /*3690*/  STS [UR6+0x120], R5 ;  /* 0x00012005ff007988 */ /* 0x0005e80008000806 */
[----:B------:R2:W-:Y:S04]  /*36a0*/  ATOMS.OR RZ, [UR5+0x14], R4 ;  /* 0x00001404ffff798c */ /* 0x0005e8000b000005 */
[----:B------:R2:W-:Y:S01]  /*36b0*/  ATOMS.OR RZ, [UR5+0x18], R6 ;  /* 0x00001806ffff798c */ /* 0x0005e2000b000005 */
[----:B------:R-:W-:Y:S03]  /*36c0*/  SYNCS.ARRIVE.TRANS64.RED.A1T0 RZ, [UR4], RZ ;  /* 0x000000ffffff79a7 */ /* 0x000fe60008100404 */
[----:B------:R2:W-:Y:S01]  /*36d0*/  ATOMS.XOR RZ, [UR5+0x10], R3 ;  /* 0x00001003ffff798c */ /* 0x0005e2000b800005 */
[----:B------:R-:W-:Y:S05]  /*36e0*/  BRA `(.L_x_66) ;  /* 0x0000000000107947 */ /* 0x000fea0003800000 */
.L_x_59:
[----:B------:R-:W-:Y:S02]  /*36f0*/  MOV R3, 0xffffffff ;  /* 0xffffffff00037802 */ /* 0x000fe40000000f00 */
[----:B------:R-:W-:-:S03]  /*3700*/  MOV R4, 0x3730 ;  /* 0x0000373000047802 */ /* 0x000fc60000000f00 */
[----:B------:R1:W-:Y:S04]  /*3710*/  STS [UR6+0x120], R3 ;  /* 0x00012003ff007988 */ /* 0x0003e80008000806 */
[----:B-1---5:R-:W-:Y:S05]  /*3720*/  CALL.REL.NOINC `($__internal_1_$__cuda_sm10x_tcgen05_guardrail_trap_phase_invalid_during_alloc) ;  /* 0x0000005000d87944 */ /* 0x022fea0003c00000 */
.L_x_66:
[----:B------:R-:W-:Y:S05]  /*3730*/  WARPSYNC.ALL ;  /* 0x0000000000007948 */ /* 0x000fea0003800000 */
[----:B------:R-:W3:Y:S01]  /*3740*/  S2UR UR4, SR_CgaCtaId ;  /* 0x00000000000479c3 */ /* 0x000ee20000008800 */
[----:B------:R-:W-:Y:S01]  /*3750*/  UMOV UR41, 0x400 ;  /* 0x0000040000297882 */ /* 0x000fe20000000000 */
[----:B------:R-:W-:-:S06]  /*3760*/  NOP ;  /* 0x0000000000007918 */ /* 0x000fcc0000000000 */
[----:B------:R-:W-:Y:S06]  /*3770*/  BAR.ARV 0x6, 0xa0 ;  /* 0x0182800000007b1d */ /* 0x000fec0000002000 */
[----:B------:R-:W4:Y:S01]  /*3780*/  LDCU UR6, c[0x0][0x38c] ;  /* 0x00007180ff0677ac */ /* 0x000f220008000800 */
[----:B------:R-:W-:Y:S01]  /*3790*/  LOP3.LUT R0, R0, 0xffff, RZ, 0xc0, !PT ;  /* 0x0000ffff00007812 */ /* 0x000fe200078ec0ff */
[----:B-1----:R-:W-:Y:S01]  /*37a0*/  IMAD.MOV.U32 R9, RZ, RZ, 0x1 ;  /* 0x00000001ff097424 */ /* 0x002fe200078e00ff */
[----:B------:R-:W-:Y:S01]  /*37b0*/  LOP3.LUT R2, R2, 0xffff, RZ, 0xc0, !PT ;  /* 0x0000ffff02027812 */ /* 0x000fe200078ec0ff */
[----:B------:R-:W-:Y:S01]  /*37c0*/  IMAD.MOV.U32 R8, RZ, RZ, RZ ;  /* 0x000000ffff087224 */ /* 0x000fe200078e00ff */
[----:B------:R-:W-:Y:S01]  /*37d0*/  R2UR UR65, R0 ;  /* 0x00000000004172ca */ /* 0x000fe200000e0000 */
[----:B------:R-:W-:Y:S01]  /*37e0*/  UMOV UR47, URZ ;  /* 0x000000ff002f7c82 */ /* 0x000fe20008000000 */
[----:B------:R-:W-:Y:S01]  /*37f0*/  R2UR UR43, R2 ;  /* 0x00000000022b72ca */ /* 0x000fe200000e0000 */
[----:B------:R-:W-:Y:S01]  /*3800*/  UMOV UR38, URZ ;  /* 0x000000ff00267c82 */ /* 0x000fe20008000000 */
[----:B------:R-:W-:Y:S01]  /*3810*/  UMOV UR37, URZ ;  /* 0x000000ff00257c82 */ /* 0x000fe20008000000 */
[----:B---3--:R-:W-:-:S02]  /*3820*/  ULEA UR41, UR4, UR41, 0x18 ;  /* 0x0000002904297291 */ /* 0x008fc4000f8ec0ff */
[----:B------:R-:W-:Y:S02]  /*3830*/  UISETP.NE.AND UP3, UPT, UR68, URZ, UPT ;  /* 0x000000ff4400728c */ /* 0x000fe4000bf65270 */
[----:B------:R-:W-:Y:S02]  /*3840*/  UIADD3 UR5, UPT, UPT, UR41, 0x3300, URZ ;  /* 0x0000330029057890 */ /* 0x000fe4000fffe0ff */
[----:B------:R-:W-:Y:S02]  /*3850*/  UIADD3 UR4, UPT, UPT, UR41, 0xf300, URZ ;  /* 0x0000f30029047890 */ /* 0x000fe4000fffe0ff */
[----:B----4-:R-:W-:Y:S01]  /*3860*/  UIADD3 UR6, UPT, UPT, UR6, 0x7f, URZ ;  /* 0x0000007f06067890 */ /* 0x010fe2000fffe0ff */
[----:B--2---:R-:W1:Y:S01]  /*3870*/  LDS R3, [UR41+0x120] ;  /* 0x00012029ff037984 */ /* 0x004e620008000800 */
[----:B------:R-:W-:Y:S02]  /*3880*/  USHF.R.U32.HI UR5, URZ, 0x4, UR5 ;  /* 0x00000004ff057899 */ /* 0x000fe40008011605 */
[----:B------:R-:W-:-:S02]  /*3890*/  USHF.R.S32.HI UR64, URZ, 0x1f, UR6 ;  /* 0x0000001fff407899 */ /* 0x000fc40008011406 */
[----:B------:R-:W-:Y:S02]  /*38a0*/  USHF.R.U32.HI UR4, URZ, 0x4, UR4 ;  /* 0x00000004ff047899 */ /* 0x000fe40008011604 */
[----:B------:R-:W-:Y:S02]  /*38b0*/  ULEA.HI UR64, UR64, UR6, URZ, 0x7 ;  /* 0x0000000640407291 */ /* 0x000fe4000f8f38ff */
[----:B------:R-:W-:Y:S02]  /*38c0*/  ULOP3.LUT UR5, UR5, 0x3fff, URZ, 0xc0, !UPT ;  /* 0x00003fff05057892 */ /* 0x000fe4000f8ec0ff */
[----:B------:R-:W-:Y:S02]  /*38d0*/  USHF.R.S32.HI UR64, URZ, 0x7, UR64 ;  /* 0x00000007ff407899 */ /* 0x000fe40008011440 */
[----:B------:R-:W-:Y:S02]  /*38e0*/  ULOP3.LUT UR45, UR4, 0x3fff, URZ, 0xc0, !UPT ;  /* 0x00003fff042d7892 */ /* 0x000fe4000f8ec0ff */
[----:B------:R-:W-:Y:S01]  /*38f0*/  UISETP.LT.AND UP0, UPT, UR64, 0x1, UPT ;  /* 0x000000014000788c */ /* 0x000fe2000bf01270 */
[----:B------:R-:W-:Y:S01]  /*3900*/  UMOV UR62, 0x0 ;  /* 0x00000000003e7882 */ /* 0x000fe20000000000 */
        /* <DEDUP_REMOVED lines=9> */
[----:B------:R-:W-:-:S02]  /*39a0*/  ULOP3.LUT UR44, UR5, 0x10000, URZ, 0xfc, !UPT ;  /* 0x00010000052c7892 */ /* 0x000fc4000f8efcff */
[----:B------:R-:W-:Y:S02]  /*39b0*/  ULOP3.LUT UR45, UR45, 0x10000, URZ, 0xfc, !UPT ;  /* 0x000100002d2d7892 */ /* 0x000fe4000f8efcff */
[----:B------:R-:W-:Y:S01]  /*39c0*/  USEL UR66, UR64, 0x1, !UP0 ;  /* 0x0000000140427887 */ /* 0x000fe2000c000000 */
[----:B------:R-:W-:Y:S01]  /*39d0*/  UMOV UR52, 0x0 ;  /* 0x0000000000347882 */ /* 0x000fe20000000000 */
[----:B------:R-:W-:Y:S01]  /*39e0*/  UMOV UR53, 0x8100010 ;  /* 0x0810001000357882 */ /* 0x000fe20000000000 */
[----:B------:R-:W-:Y:S01]  /*39f0*/  UMOV UR50, 0x0 ;  /* 0x0000000000327882 */ /* 0x000fe20000000000 */
[----:B------:R-:W-:Y:S01]  /*3a00*/  UMOV UR51, 0x8100010 ;  /* 0x0810001000337882 */ /* 0x000fe20000000000 */
[----:B------:R-:W-:Y:S01]  /*3a10*/  UMOV UR48, 0x0 ;  /* 0x0000000000307882 */ /* 0x000fe20000000000 */
[----:B------:R-:W-:Y:S01]  /*3a20*/  UMOV UR49, 0x8100010 ;  /* 0x0810001000317882 */ /* 0x000fe20000000000 */
[----:B-1----:R-:W-:Y:S02]  /*3a30*/  R2UR UR67, R3 ;  /* 0x00000000034372ca */ /* 0x002fe400000e0000 */
[----:B------:R-:W-:-:S13]  /*3a40*/  CS2R R2, SRZ ;  /* 0x0000000000027805 */ /* 0x000fda000001ff00 */
.L_x_77:
[C---:B------:R-:W-:Y:S02]  /*3a50*/  LEA R0, R8.reuse, UR41, 0x3 ;  /* 0x0000002908007c11 */ /* 0x040fe4000f8e18ff */
[----:B------:R-:W-:Y:S02]  /*3a60*/  SHF.L.U32 R4, R3, 0x1f, RZ ;  /* 0x0000001f03047819 */ /* 0x000fe400000006ff */
[----:B------:R-:W-:Y:S02]  /*3a70*/  LEA R5, R8, UR41, 0x4 ;  /* 0x0000002908057c11 */ /* 0x000fe4000f8e20ff */
[----:B------:R-:W1:Y:S02]  /*3a80*/  SYNCS.PHASECHK.TRANS64.TRYWAIT P0, [R0+URZ+0x70], R4 ;  /* 0x00007004000075a7 */ /* 0x000e6400080011ff */
[----:B-1-3--:R-:W-:Y:S05]  /*3a90*/  @!P0 BRA `(.L_x_70) ;  /* 0x0000004800708947 */ /* 0x00afea0003800000 */
.L_x_152:
[----:B-1----:R-:W1:Y:S01]  /*3aa0*/  LDS.128 R4, [R5+0x100] ;  /* 0x0001000005047984 */ /* 0x002e620000000c00 */
[----:B------:R-:W-:Y:S02]  /*3ab0*/  VIADD R0, R0, 0x80 ;  /* 0x0000008000007836 */ /* 0x000fe40000000000 */
[----:B------:R-:W-:Y:S01]  /*3ac0*/  VIADD R8, R8, 0x1 ;  /* 0x0000000108087836 */ /* 0x000fe20000000000 */
[----:B------:R-:W-:Y:S01]  /*3ad0*/  @!PT LDS RZ, [RZ] ;  /* 0x00000000fffff984 */ /* 0x000fe20000000800 */
[----:B------:R-:W-:Y:S01]  /*3ae0*/  @!PT LDS RZ, [RZ] ;  /* 0x00000000fffff984 */ /* 0x000fe20000000800 */
[----:B------:R-:W-:Y:S01]  /*3af0*/  @!PT LDS RZ, [RZ] ;  /* 0x00000000fffff984 */ /* 0x000fe20000000800 */
[----:B------:R-:W-:Y:S01]  /*3b00*/  @!PT LDS RZ, [RZ] ;  /* 0x00000000fffff984 */ /* 0x000fe20000000800 */
[----:B------:R2:W-:Y:S06]  /*3b10*/  MEMBAR.ALL.CTA ;  /* 0x0000000000007992 */ /* 0x0005ec0000008000 */
[----:B--2---:R-:W2:Y:S01]  /*3b20*/  FENCE.VIEW.ASYNC.S ;  /* 0x00000000000073c6 */ /* 0x004ea20000000000 */
[----:B------:R-:W-:-:S04]  /*3b30*/  PRMT R0, RZ, 0x654, R0 ;  /* 0x00000654ff007816 */ /* 0x000fc80000000000 */
[----:B--2---:R2:W-:Y:S01]  /*3b40*/  SYNCS.ARRIVE.TRANS64.RED.A1T0 RZ, [R0+URZ], RZ ;  /* 0x000000ff00ff79a7 */ /* 0x0045e200081004ff */
[----:B-1----:R-:W-:Y:S01]  /*3b50*/  LOP3.LUT P1, RZ, R6, 0x1, RZ, 0xc0, !PT ;  /* 0x0000000106ff7812 */ /* 0x002fe2000782c0ff */
[----:B--2---:R-:W-:-:S12]  /*3b60*/  BRA.U UP3, `(.L_x_71) ;  /* 0x0000000503587547 */ /* 0x004fd8000b800000 */
[----:B------:R-:W1:Y:S01]  /*3b70*/  LDCU UR4, c[0x0][0x38c] ;  /* 0x00007180ff0477ac */ /* 0x000e620008000800 */
[----:B------:R-:W-:Y:S02]  /*3b80*/  PLOP3.LUT P2, PT, PT, PT, PT, 0x80, 0x8 ;  /* 0x000000000008781c */ /* 0x000fe40003f4f070 */
[----:B------:R-:W-:Y:S01]  /*3b90*/  SHF.L.U32 R4, R9, 0x1f, RZ ;  /* 0x0000001f09047819 */ /* 0x000fe200000006ff */
[----:B------:R-:W-:Y:S02]  /*3ba0*/  ULEA UR46, UR47, UR41, 0x3 ;  /* 0x000000292f2e7291 */ /* 0x000fe4000f8e18ff */
[----:B------:R-:W-:Y:S02]  /*3bb0*/  ULEA UR36, UR47, UR67, 0x5 ;  /* 0x000000432f247291 */ /* 0x000fe4000f8e28ff */
[----:B-1----:R-:W-:-:S06]  /*3bc0*/  UISETP.GE.AND UP0, UPT, UR4, 0x1, UPT ;  /* 0x000000010400788c */ /* 0x002fcc000bf06270 */
[----:B------:R-:W-:-:S05]  /*3bd0*/  PLOP3.LUT P0, PT, PT, PT, UP0, 0x80, 0x8 ;  /* 0x000000000008781c */ /* 0x000fca0003f0f008 */
[----:B------:R-:W-:-:S08]  /*3be0*/  @UP0 ULEA UR4, UR38, UR41, 0x3 ;  /* 0x0000002926040291 */ /* 0x000fd0000f8e18ff */
[----:B------:R-:W-:-:S04]  /*3bf0*/  @P0 SHF.L.U32 R0, R2, 0x1f, RZ ;  /* 0x0000001f02000819 */ /* 0x000fc800000006ff */
[----:B------:R1:W2:Y:S01]  /*3c00*/  @P0 SYNCS.PHASECHK.TRANS64.TRYWAIT P2, [UR4], R0 ;  /* 0x00000000ff0005a7 */ /* 0x0002a20008041104 */
[----:B------:R-:W3:Y:S02]  /*3c10*/  SYNCS.PHASECHK.TRANS64.TRYWAIT P0, [UR46+0xb0], R4 ;  /* 0x0000b004ff0075a7 */ /* 0x000ee4000800112e */
[----:B-123--:R-:W-:Y:S05]  /*3c20*/  @!P0 BRA `(.L_x_72) ;  /* 0x0000004800208947 */ /* 0x00efea0003800000 */
.L_x_154:
[----:B------:R-:W-:Y:S01]  /*3c30*/  UMOV UR42, UR37 ;  /* 0x00000025002a7c82 */ /* 0x000fe20008000000 */
[----:B------:R-:W-:Y:S05]  /*3c40*/  BRA.U !UP0, `(.L_x_73) ;  /* 0x0000000508107547 */ /* 0x000fea000b800000 */
[----:B------:R-:W-:Y:S02]  /*3c50*/  UIADD3 UR42, UPT, UPT, UR66, UR37, URZ ;  /* 0x00000025422a7290 */ /* 0x000fe4000fffe0ff */
[----:B------:R-:W-:Y:S01]  /*3c60*/  UPLOP3.LUT UP2, UPT, UPT, UPT, UPT, 0x40, 0x4 ;  /* 0x000000000004789c */ /* 0x000fe20003f4e870 */
[----:B------:R-:W-:Y:S01]  /*3c70*/  UMOV UR39, UR64 ;  /* 0x0000004000277c82 */ /* 0x000fe20008000000 */
[----:B------:R-:W-:-:S09]  /*3c80*/  UMOV UR5, UR38 ;  /* 0x0000002600057c82 */ /* 0x000fd20008000000 */
.L_x_76:
[----:B------:R-:W-:Y:S01]  /*3c90*/  ULEA UR7, UR5, UR41, 0x3 ;  /* 0x0000002905077291 */ /* 0x000fe2000f8e18ff */
[----:B--23--:R-:W-:Y:S11]  /*3ca0*/  @P2 BRA `(.L_x_74) ;  /* 0x00000000000c2947 */ /* 0x00cff60003800000 */
[----:B-1----:R-:W-:Y:S04]  /*3cb0*/  SHF.L.U32 R4, R2, 0x1f, RZ ;  /* 0x0000001f02047819 */ /* 0x002fe800000006ff */
[----:B------:R-:W1:Y:S02]  /*3cc0*/  SYNCS.PHASECHK.TRANS64.TRYWAIT P0, [UR7], R4 ;  /* 0x00000004ff0075a7 */ /* 0x000e640008001107 */
[----:B-1----:R-:W-:Y:S05]  /*3cd0*/  @!P0 BRA `(.L_x_75) ;  /* 0x00000048000c8947 */ /* 0x002fea0003800000 */
.L_x_74:
[----:B------:R-:W-:Y:S01]  /*3ce0*/  UISETP.NE.AND UP0, UPT, UR39, 0x1, UPT ;  /* 0x000000012700788c */ /* 0x000fe2000bf05270 */
[----:B------:R-:W-:Y:S01]  /*3cf0*/  PLOP3.LUT P2, PT, PT, PT, PT, 0x80, 0x8 ;  /* 0x000000000008781c */ /* 0x000fe20003f4f070 */
[----:B------:R-:W-:Y:S02]  /*3d00*/  UIADD3 UR4, UPT, UPT, UR5, 0x1, URZ ;  /* 0x0000000105047890 */ /* 0x000fe4000fffe0ff */
[----:B------:R-:W-:Y:S02]  /*3d10*/  UIADD3 UR40, UPT, UPT, UR7, 0x18, URZ ;  /* 0x0000001807287890 */ /* 0x000fe4000fffe0ff */
[----:B------:R-:W-:Y:S01]  /*3d20*/  UISETP.NE.AND UP1, UPT, UR4, 0x3, UPT ;  /* 0x000000030400788c */ /* 0x000fe2000bf25270 */
[----:B------:R-:W-:Y:S01]  /*3d30*/  PLOP3.LUT P0, PT, PT, PT, UP0, 0x80, 0x8 ;  /* 0x000000000008781c */ /* 0x000fe20003f0f008 */
[----:B------:R-:W-:Y:S02]  /*3d40*/  UIADD3 UR37, UPT, UPT, UR37, 0x1, URZ ;  /* 0x0000000125257890 */ /* 0x000fe4000fffe0ff */
[----:B------:R-:W-:Y:S02]  /*3d50*/  USEL UR6, URZ, 0x1, UP1 ;  /* 0x00000001ff067887 */ /* 0x000fe40008800000 */
[----:B------:R-:W-:Y:S02]  /*3d60*/  USEL UR38, UR4, URZ, UP1 ;  /* 0x000000ff04267287 */ /* 0x000fe40008800000 */
[----:B------:R-:W-:Y:S02]  /*3d70*/  UIADD3 UR39, UPT, UPT, UR39, -0x1, URZ ;  /* 0xffffffff27277890 */ /* 0x000fe4000fffe0ff */
[----:B------:R-:W-:Y:S01]  /*3d80*/  @UP0 ULEA UR4, UR38, UR41, 0x3 ;  /* 0x0000002926040291 */ /* 0x000fe2000f8e18ff */
[----:B------:R-:W-:Y:S01]  /*3d90*/  LOP3.LUT R2, R2, UR6, RZ, 0x3c, !PT ;  /* 0x0000000602027c12 */ /* 0x000fe2000f8e3cff */
[----:B------:R-:W-:Y:S02]  /*3da0*/  ULEA UR6, UR5, UR45, 0x9 ;  /* 0x0000002d05067291 */ /* 0x000fe4000f8e48ff */
[----:B------:R-:W-:Y:S01]  /*3db0*/  UISETP.NE.AND UP0, UPT, UR37, UR42, UPT ;  /* 0x0000002a2500728c */ /* 0x000fe2000bf05270 */
[----:B-1----:R-:W-:Y:S01]  /*3dc0*/  @P0 SHF.L.U32 R0, R2, 0x1f, RZ ;  /* 0x0000001f02000819 */ /* 0x002fe200000006ff */
[----:B------:R-:W-:Y:S02]  /*3dd0*/  UIADD3 UR34, UPT, UPT, UR6, 0x2, URZ ;  /* 0x0000000206227890 */ /* 0x000fe4000fffe0ff */
[----:B------:R-:W-:Y:S01]  /*3de0*/  UIADD3 UR30, UPT, UPT, UR6, 0x4, URZ ;  /* 0x00000004061e7890 */ /* 0x000fe2000fffe0ff */
[----:B------:R2:W3:Y:S01]  /*3df0*/  @P0 SYNCS.PHASECHK.TRANS64.TRYWAIT P2, [UR4], R0 ;  /* 0x00000000ff0005a7 */ /* 0x0004e20008041104 */
[----:B------:R-:W-:Y:S02]  /*3e00*/  ULEA UR4, UR5, UR44, 0xa ;  /* 0x0000002c05047291 */ /* 0x000fe4000f8e50ff */
[----:B------:R-:W-:Y:S02]  /*3e10*/  UIADD3 UR26, UPT, UPT, UR6, 0x6, URZ ;  /* 0x00000006061a7890 */ /* 0x000fe4000fffe0ff */
        /* <DEDUP_REMOVED lines=10> */
[----:B------:R-:W-:Y:S01]  /*3ec0*/  UIADD3 UR8, UPT, UPT, UR4, 0x206, URZ ;  /* 0x0000020604087890 */ /* 0x000fe2000fffe0ff */
[----:B------:R-:W-:Y:S01]  /*3ed0*/  UMOV UR7, 0x40004040 ;  /* 0x4000404000077882 */ /* 0x000fe20000000000 */
[----:B------:R-:W-:Y:S01]  /*3ee0*/  UMOV UR5, 0x40004040 ;  /* 0x4000404000057882 */ /* 0x000fe20000000000 */
[----:B------:R-:W-:Y:S01]  /*3ef0*/  UMOV UR35, 0x40004040 ;  /* 0x4000404000237882 */ /* 0x000fe20000000000 */
[----:B------:R1:W-:Y:S01]  /*3f00*/  UTCHMMA.2CTA gdesc[UR4], gdesc[UR6], tmem[UR36], tmem[UR62], idesc[UR63], UP2 ;  /* 0x00ff3e06040075ea */ /* 0x0003e20009200024 */
[----:B------:R-:W-:Y:S01]  /*3f10*/  UPLOP3.LUT UP2, UPT, UPT, UPT, UPT, 0x80, 0x8 ;  /* 0x000000000008789c */ /* 0x000fe20003f4f070 */
[----:B------:R-:W-:Y:S01]  /*3f20*/  UMOV UR33, 0x40004040 ;  /* 0x4000404000217882 */ /* 0x000fe20000000000 */
[----:B------:R-:W-:Y:S01]  /*3f30*/  UMOV UR31, 0x40004040 ;  /* 0x40004040001f7882 */ /* 0x000fe20000000000 */
[----:B------:R2:W-:Y:S01]  /*3f40*/  UTCHMMA.2CTA gdesc[UR32], gdesc[UR34], tmem[UR36], tmem[UR60], idesc[UR61], UPT ;  /* 0x00ff3c22200075ea */ /* 0x0005e2000ba00024 */
        /* <DEDUP_REMOVED lines=14> */
[----:B------:R-:W-:Y:S01]  /*4030*/  UMOV UR9, 0x40004040 ;  /* 0x4000404000097882 */ /* 0x000fe20000000000 */
[----:B------:R2:W-:Y:S01]  /*4040*/  UTCHMMA.2CTA gdesc[UR12], gdesc[UR14], tmem[UR36], tmem[UR50], idesc[UR51], UPT ;  /* 0x00ff320e0c0075ea */ /* 0x0005e2000ba00024 */
[----:B------:R2:W-:Y:S01]  /*4050*/  UTCHMMA.2CTA gdesc[UR8], gdesc[UR10], tmem[UR36], tmem[UR48], idesc[UR49], UPT ;  /* 0x00ff300a080075ea */ /* 0x0005e2000ba00024 */
[----:B------:R2:W-:Y:S01]  /*4060*/  UTCBAR.2CTA.MULTICAST [UR40], URZ, UR43 ;  /* 0x000000ff280073e9 */ /* 0x0005e2000820082b */
[----:B-1----:R-:W-:Y:S01]  /*4070*/  UMOV UR5, UR38 ;  /* 0x0000002600057c82 */ /* 0x002fe20008000000 */
[----:B------:R-:W-:Y:S05]  /*4080*/  BRA.U UP0, `(.L_x_76) ;  /* 0xfffffffd00007547 */ /* 0x000fea000b83ffff */
.L_x_73:
[----:B------:R-:W-:Y:S01]  /*4090*/  UIADD3 UR4, UPT, UPT, UR46, 0x90, URZ ;  /* 0x000000902e047890 */ /* 0x000fe2000fffe0ff */
[----:B------:R-:W-:-:S08]  /*40a0*/  UMOV UR37, UR42 ;  /* 0x0000002a00257c82 */ /* 0x000fd00008000000 */
[----:B------:R4:W-:Y:S01]  /*40b0*/  UTCBAR.2CTA.MULTICAST [UR4], URZ, UR65 ;  /* 0x000000ff040073e9 */ /* 0x0009e20008200841 */
[----:B------:R-:W-:Y:S02]  /*40c0*/  NOP ;  /* 0x0000000000007918 */ /* 0x000fe40000000000 */
.L_x_71:
[----:B----4-:R-:W-:Y:S01]  /*40d0*/  UIADD3 UR4, UPT, UPT, UR47, 0x1, URZ ;  /* 0x000000012f047890 */ /* 0x010fe2000fffe0ff */
[----:B------:R-:W-:-:S03]  /*40e0*/  ISETP.NE.AND P0, PT, R8, 0x2, PT ;  /* 0x000000020800780c */ /* 0x000fc60003f05270 */
[----:B------:R-:W-:Y:S01]  /*40f0*/  UISETP.NE.AND UP0, UPT, UR4, 0x4, UPT ;  /* 0x000000040400788c */ /* 0x000fe2000bf05270 */
[----:B-12---:R-:W-:Y:S02]  /*4100*/  SEL R0, RZ, 0x1, P0 ;  /* 0x00000001ff007807 */ /* 0x006fe40000000000 */
[----:B------:R-:W-:Y:S01]  /*4110*/  SEL R8, R8, RZ, P0 ;  /* 0x000000ff08087207 */ /* 0x000fe20000000000 */
[----:B------:R-:W-:Y:S01]  /*4120*/  USEL UR5, URZ, 0x1, UP0 ;  /* 0x00000001ff057887 */ /* 0x000fe20008000000 */
[----:B------:R-:W-:Y:S01]  /*4130*/  LOP3.LUT R3, R3, R0, RZ, 0x3c, !PT ;  /* 0x0000000003037212 */ /* 0x000fe200078e3cff */
[----:B------:R-:W-:-:S04]  /*4140*/  USEL UR47, UR4, URZ, UP0 ;  /* 0x000000ff042f7287 */ /* 0x000fc80008000000 */
[----:B------:R-:W-:Y:S01]  /*4150*/  LOP3.LUT R9, R9, UR5, RZ, 0x3c, !PT ;  /* 0x0000000509097c12 */ /* 0x000fe2000f8e3cff */
[----:B------:R-:W-:Y:S07]  /*4160*/  @P1 BRA `(.L_x_77) ;  /* 0xfffffff800381947 */ /* 0x000fee000383ffff */
[----:B------:R-:W1:Y:S01]  /*4170*/  S2UR UR8, SR_CgaCtaId ;  /* 0x00000000000879c3 */ /* 0x000e620000008800 */
[----:B------:R-:W-:Y:S01]  /*4180*/  ELECT P0, URZ, PT ;  /* 0x0000000000ff782f */ /* 0x000fe20003800000 */
[----:B------:R-:W-:Y:S01]  /*4190*/  HFMA2 R0, -RZ, RZ, 0, 5.9604644775390625e-08 ;  /* 0x00000001ff007431 */ /* 0x000fe200000001ff */
[----:B------:R-:W-:-:S05]  /*41a0*/  UMOV UR4, 0x40 ;  /* 0x0000004000047882 */ /* 0x000fca0000000000 */
[----:B------:R-:W-:Y:S01]  /*41b0*/  UVIRTCOUNT.DEALLOC.SMPOOL 0x80 ;  /* 0x000000800000784c */ /* 0x000fe20000000000 */
[----:B------:R-:W-:Y:S02]  /*41c0*/  UISETP.NE.AND UP1, UPT, UR68, URZ, UPT ;  /* 0x000000ff4400728c */ /* 0x000fe4000bf25270 */
[----:B-1----:R-:W-:-:S09]  /*41d0*/  ULEA UR8, UR8, UR4, 0x18 ;  /* 0x0000000408087291 */ /* 0x002fd2000f8ec0ff */
[----:B------:R1:W-:Y:S01]  /*41e0*/  @P0 STS.U8 [UR8+0x1c], R0 ;  /* 0x00001c00ff000988 */ /* 0x0003e20008000008 */
[----:B------:R-:W-:Y:S05]  /*41f0*/  BRA.U UP1, `(.L_x_78) ;  /* 0x0000000101a07547 */ /* 0x000fea000b800000 */
[----:B------:R-:W-:Y:S01]  /*4200*/  UIADD3 UR7, UPT, UPT, UR41, 0xb0, URZ ;  /* 0x000000b029077890 */ /* 0x000fe2000fffe0ff */
[----:B------:R-:W-:-:S03]  /*4210*/  SHF.L.U32 R2, R9, 0x1f, RZ ;  /* 0x0000001f09027819 */ /* 0x000fc600000006ff */
[----:B------:R-:W-:-:S09]  /*4220*/  ULEA UR4, UR47, UR7, 0x3 ;  /* 0x000000072f047291 */ /* 0x000fd2000f8e18ff */
[----:B------:R-:W2:Y:S02]  /*4230*/  SYNCS.PHASECHK.TRANS64.TRYWAIT P0, [UR4], R2 ;  /* 0x00000002ff0075a7 */ /* 0x000ea40008001104 */
[----:B--2---:R-:W-:Y:S05]  /*4240*/  @!P0 BRA `(.L_x_79) ;  /* 0x0000004000c88947 */ /* 0x004fea0003800000 */
.L_x_157:
[----:B------:R-:W-:-:S04]  /*4250*/  UIADD3 UR4, UPT, UPT, UR47, 0x1, URZ ;  /* 0x000000012f047890 */ /* 0x000fc8000fffe0ff */
[----:B------:R-:W-:-:S04]  /*4260*/  UISETP.NE.AND UP0, UPT, UR4, 0x4, UPT ;  /* 0x000000040400788c */ /* 0x000fc8000bf05270 */
[----:B------:R-:W-:Y:S02]  /*4270*/  USEL UR6, URZ, 0x1, UP0 ;  /* 0x00000001ff067887 */ /* 0x000fe40008000000 */
[----:B------:R-:W-:-:S04]  /*4280*/  USEL UR4, UR4, URZ, UP0 ;  /* 0x000000ff04047287 */ /* 0x000fc80008000000 */
[----:B------:R-:W-:Y:S01]  /*4290*/  ULEA UR5, UR4, UR7, 0x3 ;  /* 0x0000000704057291 */ /* 0x000fe2000f8e18ff */
[----:B-1----:R-:W-:-:S04]  /*42a0*/  LOP3.LUT R2, R9, UR6, RZ, 0x3c, !PT ;  /* 0x0000000609027c12 */ /* 0x002fc8000f8e3cff */
[----:B------:R-:W-:-:S04]  /*42b0*/  SHF.L.U32 R3, R2, 0x1f, RZ ;  /* 0x0000001f02037819 */ /* 0x000fc800000006ff */
[----:B------:R-:W1:Y:S02]  /*42c0*/  SYNCS.PHASECHK.TRANS64.TRYWAIT P0, [UR5], R3 ;  /* 0x00000003ff0075a7 */ /* 0x000e640008001105 */
[----:B-1----:R-:W-:Y:S05]  /*42d0*/  @!P0 BRA `(.L_x_80) ;  /* 0x0000004000bc8947 */ /* 0x002fea0003800000 */
.L_x_159:
        /* <DEDUP_REMOVED lines=9> */
.L_x_161:
[----:B------:R-:W-:-:S04]  /*4370*/  UIADD3 UR4, UPT, UPT, UR4, 0x1, URZ ;  /* 0x0000000104047890 */ /* 0x000fc8000fffe0ff */
[----:B------:R-:W-:-:S04]  /*4380*/  UISETP.NE.AND UP0, UPT, UR4, 0x4, UPT ;  /* 0x000000040400788c */ /* 0x000fc8000bf05270 */
[----:B------:R-:W-:Y:S02]  /*4390*/  USEL UR5, URZ, 0x1, UP0 ;  /* 0x00000001ff057887 */ /* 0x000fe40008000000 */
[----:B------:R-:W-:-:S04]  /*43a0*/  USEL UR4, UR4, URZ, UP0 ;  /* 0x000000ff04047287 */ /* 0x000fc80008000000 */
[----:B------:R-:W-:Y:S01]  /*43b0*/  ULEA UR4, UR4, UR7, 0x3 ;  /* 0x0000000704047291 */ /* 0x000fe2000f8e18ff */
[----:B------:R-:W-:-:S04]  /*43c0*/  LOP3.LUT R2, R2, UR5, RZ, 0x3c, !PT ;  /* 0x0000000502027c12 */ /* 0x000fc8000f8e3cff */
[----:B------:R-:W-:Y:S01]  /*43d0*/  SHF.L.U32 R2, R2, 0x1f, RZ ;  /* 0x0000001f02027819 */ /* 0x000fe200000006ff */
[----:B-1----:R-:W-:-:S04]  /*43e0*/  IMAD.U32 R0, RZ, RZ, UR4 ;  /* 0x00000004ff007e24 */ /* 0x002fc8000f8e00ff */
[----:B------:R1:W2:Y:S03]  /*43f0*/  SYNCS.PHASECHK.TRANS64.TRYWAIT P0, [R0+URZ], R2 ;  /* 0x00000002000075a7 */ /* 0x0002a600080011ff */
[----:B--2---:R-:W-:Y:S05]  /*4400*/  @!P0 NANOSLEEP.SYNCS 0x989680 ;  /* 0x009896800000895d */ /* 0x004fea0003900000 */
[----:B------:R-:W2:Y:S02]  /*4410*/  @!P0 SYNCS.PHASECHK.TRANS64 P0, [R0+URZ], R2 ;  /* 0x00000002000085a7 */ /* 0x000ea400080010ff */
[----:B--2---:R-:W-:Y:S05]  /*4420*/  @P0 BRA `(.L_x_82) ;  /* 0x0000000000200947 */ /* 0x004fea0003800000 */
.L_x_83:
[----:B--2---:R2:W4:Y:S02]  /*4430*/  SYNCS.PHASECHK.TRANS64.TRYWAIT P0, [R0+URZ], R2 ;  /* 0x00000002000075a7 */ /* 0x00452400080011ff */
[----:B----4-:R-:W-:Y:S05]  /*4440*/  @!P0 NANOSLEEP.SYNCS 0x989680 ;  /* 0x009896800000895d */ /* 0x010fea0003900000 */
[----:B------:R-:W4:Y:S02]  /*4450*/  @!P0 SYNCS.PHASECHK.TRANS64 P0, [R0+URZ], R2 ;  /* 0x00000002000085a7 */ /* 0x000f2400080010ff */
[----:B----4-:R-:W-:Y:S05]  /*4460*/  @!P0 BRA `(.L_x_83) ;  /* 0xfffffffc00f08947 */ /* 0x010fea000383ffff */
[----:B------:R-:W-:Y:S05]  /*4470*/  BRA `(.L_x_82) ;  /* 0x00000000000c7947 */ /* 0x000fea0003800000 */
.L_x_78:
[----:B------:R-:W-:-:S04]  /*4480*/  UIADD3 UR4, UPT, UPT, UR41, 0xf0, URZ ;  /* 0x000000f029047890 */ /* 0x000fc8000fffe0ff */
[----:B------:R-:W-:-:S09]  /*4490*/  UPRMT UR4, UR69, 0x654, UR4 ;  /* 0x0000065445047896 */ /* 0x000fd20008000004 */
[----:B------:R-:W-:Y:S03]  /*44a0*/  SYNCS.ARRIVE.TRANS64.RED.A1T0 RZ, [UR4], RZ ;  /* 0x000000ffffff79a7 */ /* 0x000fe60008100404 */
.L_x_82:
[----:B-12---:R-:W-:Y:S01]  /*44b0*/  SHF.L.U32 R2, RZ, 0x1f, RZ ;  /* 0x0000001fff027819 */ /* 0x006fe200000006ff */
[----:B------:R-:W-:Y:S01]  /*44c0*/  UIADD3 UR4, UPT, UPT, UR41, 0xf0, URZ ;  /* 0x000000f029047890 */ /* 0x000fe2000fffe0ff */
[----:B------:R-:W-:Y:S02]  /*44d0*/  PLOP3.LUT P0, PT, PT, PT, UP1, 0x80, 0x8 ;  /* 0x000000000008781c */ /* 0x000fe40003f0f018 */
[----:B------:R-:W1:Y:S02]  /*44e0*/  SYNCS.PHASECHK.TRANS64.TRYWAIT P1, [UR41+0xf0], R2 ;  /* 0x0000f002ff0075a7 */ /* 0x000e640008021129 */
[----:B-1----:R-:W-:Y:S09]  /*44f0*/  @!P1 BRA `(.L_x_84) ;  /* 0x0000004000649947 */ /* 0x002ff20003800000 */
.L_x_163:
[----:B------:R-:W-:Y:S01]  /*4500*/  @!UP1 UPRMT UR4, UR69, 0x654, UR4 ;  /* 0x0000065445049896 */ /* 0x000fe20008000004 */
[----:B------:R-:W-:Y:S01]  /*4510*/  UMOV UR5, 0xffff ;  /* 0x0000ffff00057882 */ /* 0x000fe20000000000 */
[----:B------:R-:W-:-:S07]  /*4520*/  UMOV UR6, 0x1 ;  /* 0x0000000100067882 */ /* 0x000fce0000000000 */
[----:B------:R-:W-:Y:S01]  /*4530*/  @!P0 SYNCS.ARRIVE.TRANS64.RED.A1T0 RZ, [UR4], RZ ;  /* 0x000000ffffff89a7 */ /* 0x000fe20008100404 */
[----:B------:R-:W-:Y:S01]  /*4540*/  NOP ;  /* 0x0000000000007918 */ /* 0x000fe20000000000 */
[----:B-1----:R-:W1:Y:S01]  /*4550*/  LDS R0, [UR8+0x14] ;  /* 0x00001408ff007984 */ /* 0x002e620008000800 */
[----:B------:R-:W-:-:S04]  /*4560*/  ULOP3.LUT UR4, UR67, 0xffff, URZ, 0xc0, !UPT ;  /* 0x0000ffff43047892 */ /* 0x000fc8000f8ec0ff */
[----:B------:R-:W-:-:S04]  /*4570*/  USHF.R.U32.HI UR4, URZ, 0x5, UR4 ;  /* 0x00000005ff047899 */ /* 0x000fc80008011604 */
[----:B------:R-:W-:Y:S02]  /*4580*/  USHF.L.U32 UR5, UR5, UR4, URZ ;  /* 0x0000000405057299 */ /* 0x000fe400080006ff */
[----:B------:R-:W-:-:S04]  /*4590*/  USHF.L.U32 UR4, UR6, UR4, URZ ;  /* 0x0000000406047299 */ /* 0x000fc800080006ff */
[----:B-1----:R-:W-:-:S04]  /*45a0*/  LOP3.LUT R0, R0, UR5, RZ, 0xc0, !PT ;  /* 0x0000000500007c12 */ /* 0x002fc8000f8ec0ff */
[----:B------:R-:W-:-:S13]  /*45b0*/  ISETP.NE.AND P0, PT, R0, UR5, PT ;  /* 0x0000000500007c0c */ /* 0x000fda000bf05270 */
[----:B------:R-:W-:Y:S05]  /*45c0*/  @P0 BRA `(.L_x_85) ;  /* 0x0000000000580947 */ /* 0x000fea0003800000 */
[----:B------:R-:W1:Y:S02]  /*45d0*/  LDS R0, [UR8+0x18] ;  /* 0x00001808ff007984 */ /* 0x000e640008000800 */
[----:B-1----:R-:W-:-:S04]  /*45e0*/  LOP3.LUT R0, R0, UR4, RZ, 0xc0, !PT ;  /* 0x0000000400007c12 */ /* 0x002fc8000f8ec0ff */
[----:B------:R-:W-:-:S13]  /*45f0*/  ISETP.NE.AND P0, PT, R0, UR4, PT ;  /* 0x0000000400007c0c */ /* 0x000fda000bf05270 */
[----:B------:R-:W-:Y:S05]  /*4600*/  @P0 BRA `(.L_x_86) ;  /* 0x00000000003c0947 */ /* 0x000fea0003800000 */
[----:B------:R-:W1:Y:S01]  /*4610*/  S2R R2, SR_LANEID ;  /* 0x0000000000027919 */ /* 0x000e620000000000 */
[----:B------:R-:W-:-:S06]  /*4620*/  ULOP3.LUT UR5, URZ, UR5, URZ, 0x33, !UPT ;  /* 0x00000005ff057292 */ /* 0x000fcc000f8e33ff */
[----:B------:R-:W-:-:S04]  /*4630*/  IMAD.U32 R0, RZ, RZ, UR5 ;  /* 0x00000005ff007e24 */ /* 0x000fc8000f8e00ff */
[----:B------:R2:W4:Y:S02]  /*4640*/  REDUX UR7, R0 ;  /* 0x00000000000773c4 */ /* 0x0005240000000000 */
[----:B------:R1:W-:Y:S01]  /*4650*/  UTCATOMSWS.AND URZ, UR5 ;  /* 0x0000000500ff79e3 */ /* 0x0003e20008000000 */
[----:B--2---:R-:W-:Y:S01]  /*4660*/  LOP3.LUT R0, RZ, UR4, RZ, 0x33, !PT ;  /* 0x00000004ff007c12 */ /* 0x004fe2000f8e33ff */
[----:B------:R-:W-:Y:S02]  /*4670*/  VOTEU.ANY UR4, UPT, PT ;  /* 0x0000000000047886 */ /* 0x000fe400038e0100 */
[----:B------:R-:W-:Y:S02]  /*4680*/  UFLO.U32 UR4, UR4 ;  /* 0x00000004000472bd */ /* 0x000fe400080e0000 */
[----:B------:R-:W2:Y:S04]  /*4690*/  REDUX UR6, R0 ;  /* 0x00000000000673c4 */ /* 0x000ea80000000000 */
[----:B-1----:R-:W-:-:S02]  /*46a0*/  ISETP.EQ.U32.AND P0, PT, R2, UR4, PT ;  /* 0x0000000402007c0c */ /* 0x002fc4000bf02070 */
[----:B----4-:R-:W-:-:S11]  /*46b0*/  MOV R2, UR7 ;  /* 0x0000000700027c02 */ /* 0x010fd60008000f00 */
[----:B------:R1:W-:Y:S01]  /*46c0*/  @P0 ATOMS.AND RZ, [UR8+0x14], R2 ;  /* 0x00001402ffff098c */ /* 0x0003e2000a800008 */
[----:B--2---:R-:W-:-:S05]  /*46d0*/  IMAD.U32 R0, RZ, RZ, UR6 ;  /* 0x00000006ff007e24 */ /* 0x004fca000f8e00ff */
[----:B------:R1:W-:Y:S01]  /*46e0*/  @P0 ATOMS.AND RZ, [UR8+0x18], R0 ;  /* 0x00001800ffff098c */ /* 0x0003e2000a800008 */
[----:B------:R-:W-:Y:S05]  /*46f0*/  BRA `(.L_x_87) ;  /* 0x0000000000147947 */ /* 0x000fea0003800000 */
.L_x_86:
[----:B------:R-:W-:Y:S02]  /*4700*/  MOV R2, 0x4720 ;  /* 0x0000472000027802 */ /* 0x000fe40000000f00 */
[----:B---3-5:R-:W-:Y:S05]  /*4710*/  CALL.REL.NOINC `($__internal_0_$__cuda_sm10x_tcgen05_guardrail_trap_col_being_dealloced_not_returned_by_alloc) ;  /* 0x0000004000d07944 */ /* 0x028fea0003c00000 */
[----:B------:R-:W-:Y:S05]  /*4720*/  BRA `(.L_x_87) ;  /* 0x0000000000087947 */ /* 0x000fea0003800000 */
.L_x_85:
[----:B------:R-:W-:Y:S02]  /*4730*/  MOV R2, 0x4750 ;  /* 0x0000475000027802 */ /* 0x000fe40000000f00 */
[----:B---3-5:R-:W-:Y:S05]  /*4740*/  CALL.REL.NOINC `($__internal_2_$__cuda_sm10x_tcgen05_guardrail_trap_unallocated_columns_being_dealloced) ;  /* 0x0000004000dc7944 */ /* 0x028fea0003c00000 */
.L_x_87:
[----:B------:R-:W-:Y:S01]  /*4750*/  NOP ;  /* 0x0000000000007918 */ /* 0x000fe20000000000 */
[----:B------:R-:W-:Y:S05]  /*4760*/  EXIT ;  /* 0x000000000000794d */ /* 0x000fea0003800000 */
.L_x_58:
[----:B------:R-:W-:-:S09]  /*4770*/  UISETP.NE.OR UP0, UPT, UR18, 0x3, !UP3 ;  /* 0x000000031200788c */ /* 0x000fd2000df05670 */
[----:B------:R-:W-:Y:S05]  /*4780*/  BRA.U UP0, `(.L_x_88) ;  /* 0x00000011002c7547 */ /* 0x000fea000b800000 */
[----:B------:R-:W1:Y:S01]  /*4790*/  LDCU UR37, c[0x0][0x370] ;  /* 0x00006e00ff2577ac */ /* 0x000e620008000800 */
[----:B------:R-:W2:Y:S01]  /*47a0*/  LDC.64 R16, c[0x0][0x348] ;  /* 0x0000d200ff107b82 */ /* 0x000ea20000000a00 */
[----:B------:R-:W-:Y:S02]  /*47b0*/  HFMA2 R13, -RZ, RZ, 0, 0 ;  /* 0x00000000ff0d7431 */ /* 0x000fe400000001ff */
[----:B------:R-:W-:Y:S01]  /*47c0*/  IMAD.MOV.U32 R15, RZ, RZ, 0x1 ;  /* 0x00000001ff0f7424 */ /* 0x000fe200078e00ff */
[----:B------:R-:W1:Y:S01]  /*47d0*/  LDCU.128 UR32, c[0x0][0xb10] ;  /* 0x00016200ff2077ac */ /* 0x000e620008000c00 */
[----:B------:R-:W-:Y:S01]  /*47e0*/  IMAD.MOV.U32 R14, RZ, RZ, RZ ;  /* 0x000000ffff0e7224 */ /* 0x000fe200078e00ff */
[----:B------:R-:W-:Y:S01]  /*47f0*/  MOV R7, 0x1000 ;  /* 0x0000100000077802 */ /* 0x000fe20000000f00 */
[----:B------:R-:W3:Y:S01]  /*4800*/  LDCU UR31, c[0x0][0x374] ;  /* 0x00006e80ff1f77ac */ /* 0x000ee20008000800 */
[----:B------:R-:W4:Y:S01]  /*4810*/  LDC.64 R2, c[0x0][0x888] ;  /* 0x00022200ff027b82 */ /* 0x000f220000000a00 */
[----:B------:R-:W3:Y:S01]  /*4820*/  LDCU UR15, c[0x0][0xb0c] ;  /* 0x00016180ff0f77ac */ /* 0x000ee20008000800 */
[----:B------:R-:W3:Y:S06]  /*4830*/  LDCU UR41, c[0x0][0xb20] ;  /* 0x00016400ff2977ac */ /* 0x000eec0008000800 */
[----:B------:R-:W2:Y:S01]  /*4840*/  LDC.64 R4, c[0x0][0x890] ;  /* 0x00022400ff047b82 */ /* 0x000ea20000000a00 */
[----:B------:R-:W3:Y:S01]  /*4850*/  LDCU UR4, c[0x0][0xb30] ;  /* 0x00016600ff0477ac */ /* 0x000ee20008000800 */
[----:B-1----:R-:W-:-:S02]  /*4860*/  UIMAD.WIDE.U32 UR6, UR37, UR32, URZ ;  /* 0x00000020250672a5 */ /* 0x002fc4000f8e00ff */
[----:B---3--:R-:W-:Y:S01]  /*4870*/  UIMAD.WIDE.U32 UR8, UR31, UR35, URZ ;  /* 0x000000231f0872a5 */ /* 0x008fe2000f8e00ff */
[----:B------:R-:W-:Y:S01]  /*4880*/  UMOV UR29, 0x400 ;  /* 0x00000400001d7882 */ /* 0x000fe20000000000 */
[----:B------:R-:W-:-:S03]  /*4890*/  UPLOP3.LUT UP3, UPT, UPT, UPT, UPT, 0x40, 0x4 ;  /* 0x000000000004789c */ /* 0x000fc60003f6e870 */
[----:B------:R-:W-:Y:S01]  /*48a0*/  UMOV UR6, UR7 ;  /* 0x0000000700067c82 */ /* 0x000fe20008000000 */
[----:B------:R-:W-:Y:S01]  /*48b0*/  UISETP.GE.AND UP0, UPT, UR42, 0x1, UPT ;  /* 0x000000012a00788c */ /* 0x000fe2000bf06270 */
[----:B------:R-:W-:Y:S01]  /*48c0*/  UMOV UR38, UR9 ;  /* 0x0000000900267c82 */ /* 0x000fe20008000000 */
[----:B------:R-:W-:Y:S01]  /*48d0*/  UISETP.NE.AND UP4, UPT, UR42, 0x1, UPT ;  /* 0x000000012a00788c */ /* 0x000fe2000bf85270 */
[----:B------:R-:W1:Y:S01]  /*48e0*/  LDCU.64 UR22, c[0x0][0xb28] ;  /* 0x00016500ff1677ac */ /* 0x000e620008000a00 */
[----:B------:R-:W-:Y:S02]  /*48f0*/  ULEA UR29, UR55, UR29, 0x18 ;  /* 0x0000001d371d7291 */ /* 0x000fe4000f8ec0ff */
[----:B------:R-:W-:Y:S02]  /*4900*/  UISETP.NE.AND UP6, UPT, UR15, 0x1, UPT ;  /* 0x000000010f00788c */ /* 0x000fe4000bfc5270 */
[----:B------:R-:W-:Y:S02]  /*4910*/  UISETP.NE.AND UP5, UPT, UR34, 0x1, UPT ;  /* 0x000000012200788c */ /* 0x000fe4000bfa5270 */
[----:B------:R-:W-:-:S02]  /*4920*/  USHF.R.U32.HI UR39, URZ, UR33, UR6 ;  /* 0x00000021ff277299 */ /* 0x000fc40008011606 */
[----:B------:R-:W-:Y:S02]  /*4930*/  USHF.R.U32.HI UR38, URZ, UR41, UR38 ;  /* 0x00000029ff267299 */ /* 0x000fe40008011626 */
[----:B------:R-:W-:Y:S01]  /*4940*/  UISETP.NE.AND UP2, UPT, UR4, 0x1, UPT ;  /* 0x000000010400788c */ /* 0x000fe2000bf45270 */
[----:B------:R-:W-:-:S10]  /*4950*/  UMOV UR12, URZ ;  /* 0x000000ff000c7c82 */ /* 0x000fd40008000000 */
.L_x_97:
[C---:B------:R-:W-:Y:S02]  /*4960*/  LEA R12, R14.reuse, UR29, 0x3 ;  /* 0x0000001d0e0c7c11 */ /* 0x040fe4000f8e18ff */
[----:B------:R-:W-:Y:S02]  /*4970*/  SHF.L.U32 R0, R13, 0x1f, RZ ;  /* 0x0000001f0d007819 */ /* 0x000fe400000006ff */
[----:B------:R-:W-:Y:S02]  /*4980*/  LEA R8, R14, UR29, 0x4 ;  /* 0x0000001d0e087c11 */ /* 0x000fe4000f8e20ff */
[----:B---3--:R-:W3:Y:S02]  /*4990*/  SYNCS.PHASECHK.TRANS64.TRYWAIT P0, [R12+URZ+0x70], R0 ;  /* 0x000070000c0075a7 */ /* 0x008ee400080011ff */
[----:B---3--:R-:W-:Y:S05]  /*49a0*/  @!P0 BRA `(.L_x_89) ;  /* 0x0000003c00508947 */ /* 0x008fea0003800000 */
.L_x_164:
[----:B------:R-:W1:Y:S01]  /*49b0*/  LDS.128 R8, [R8+0x100] ;  /* 0x0001000008087984 */ /* 0x000e620000000c00 */
[----:B------:R-:W-:Y:S01]  /*49c0*/  UISETP.GE.AND UP0, UPT, UR42, 0x1, UPT ;  /* 0x000000012a00788c */ /* 0x000fe2000bf06270 */
[----:B------:R-:W-:Y:S01]  /*49d0*/  @!PT LDS RZ, [RZ] ;  /* 0x00000000fffff984 */ /* 0x000fe20000000800 */
[----:B------:R-:W-:Y:S01]  /*49e0*/  @!PT LDS RZ, [RZ] ;  /* 0x00000000fffff984 */ /* 0x000fe20000000800 */
[----:B------:R-:W-:Y:S01]  /*49f0*/  @!PT LDS RZ, [RZ] ;  /* 0x00000000fffff984 */ /* 0x000fe20000000800 */
[----:B------:R-:W-:Y:S01]  /*4a00*/  @!PT LDS RZ, [RZ] ;  /* 0x00000000fffff984 */ /* 0x000fe20000000800 */
[----:B------:R2:W-:Y:S06]  /*4a10*/  MEMBAR.ALL.CTA ;  /* 0x0000000000007992 */ /* 0x0005ec0000008000 */
[----:B--2---:R-:W2:Y:S01]  /*4a20*/  FENCE.VIEW.ASYNC.S ;  /* 0x00000000000073c6 */ /* 0x004ea20000000000 */
[----:B-1----:R-:W-:Y:S11]  /*4a30*/  LOP3.LUT P0, RZ, R10, 0x1, RZ, 0xc0, !PT ;  /* 0x000000010aff7812 */ /* 0x002ff6000780c0ff */
[----:B------:R-:W-:Y:S02]  /*4a40*/  @!UPT UIADD3 URZ, UPT, UPT, URZ, URZ, URZ ;  /* 0x000000fffffff290 */ /* 0x000fe4000fffe0ff */
[----:B--2---:R-:W-:Y:S01]  /*4a50*/  VOTEU.ANY UP1, P0 ;  /* 0x0000000000ff7886 */ /* 0x004fe20000020100 */
[----:B------:R-:W-:Y:S11]  /*4a60*/  PLOP3.LUT P0, PT, PT, PT, UP1, 0x80, 0x8 ;  /* 0x000000000008781c */ /* 0x000ff60003f0f018 */
[----:B------:R-:W-:Y:S02]  /*4a70*/  @!UPT UIADD3 URZ, UPT, UPT, URZ, URZ, URZ ;  /* 0x000000fffffff290 */ /* 0x000fe4000fffe0ff */
[----:B---3--:R-:W-:Y:S02]  /*4a80*/  @P0 SHF.R.U32.HI R0, RZ, 0x10, R9 ;  /* 0x00000010ff000819 */ /* 0x008fe40000011609 */
[----:B------:R-:W-:Y:S02]  /*4a90*/  @P0 MOV R6, R8 ;  /* 0x0000000800060202 */ /* 0x000fe40000000f00 */
[----:B------:R-:W-:Y:S01]  /*4aa0*/  @P0 R2UR UR4, R0 ;  /* 0x00000000000402ca */ /* 0x000fe200000e0000 */
[----:B------:R-:W-:Y:S01]  /*4ab0*/  VIADD R0, R12, 0x80 ;  /* 0x000000800c007836 */ /* 0x000fe20000000000 */
[----:B------:R-:W-:Y:S02]  /*4ac0*/  @P0 LOP3.LUT R8, R9, 0xffff, RZ, 0xc0, !PT ;  /* 0x0000ffff09080812 */ /* 0x000fe400078ec0ff */
[----:B------:R-:W-:Y:S02]  /*4ad0*/  @P0 R2UR UR6, R6 ;  /* 0x00000000060602ca */ /* 0x000fe400000e0000 */
[----:B------:R-:W-:Y:S02]  /*4ae0*/  PRMT R0, RZ, 0x654, R0 ;  /* 0x00000654ff007816 */ /* 0x000fe40000000000 */
[----:B------:R-:W-:Y:S02]  /*4af0*/  @P0 R2UR UR5, R8 ;  /* 0x00000000080502ca */ /* 0x000fe400000e0000 */
[----:B------:R1:W-:Y:S03]  /*4b00*/  SYNCS.ARRIVE.TRANS64.RED.A1T0 RZ, [R0+URZ], RZ ;  /* 0x000000ff00ff79a7 */ /* 0x0003e600081004ff */
[----:B------:R-:W-:Y:S04]  /*4b10*/  @UP1 UMOV UR30, UR4 ;  /* 0x00000004001e1c82 */ /* 0x000fe80008000000 */
[----:B------:R-:W-:Y:S04]  /*4b20*/  @UP1 UMOV UR14, UR6 ;  /* 0x00000006000e1c82 */ /* 0x000fe80008000000 */
[----:B------:R-:W-:Y:S01]  /*4b30*/  @UP1 UMOV UR13, UR5 ;  /* 0x00000005000d1c82 */ /* 0x000fe20008000000 */
[----:B------:R-:W-:Y:S05]  /*4b40*/  BRA.U !UP0, `(.L_x_90) ;  /* 0x0000000108a47547 */ /* 0x000fea000b800000 */
[----:B------:R-:W-:Y:S02]  /*4b50*/  UIMAD.WIDE.U32 UR8, UR13, UR35, URZ ;  /* 0x000000230d0872a5 */ /* 0x000fe4000f8e00ff */
[----:B------:R-:W-:Y:S02]  /*4b60*/  UIMAD.WIDE.U32 UR10, UR14, UR32, URZ ;  /* 0x000000200e0a72a5 */ /* 0x000fe4000f8e00ff */
[----:B------:R-:W-:Y:S02]  /*4b70*/  USEL UR4, UR31, UR38, !UP5 ;  /* 0x000000261f047287 */ /* 0x000fe4000e800000 */
[----:B------:R-:W-:Y:S02]  /*4b80*/  USEL UR7, UR37, UR39, !UP6 ;  /* 0x0000002725077287 */ /* 0x000fe4000f000000 */
[----:B------:R-:W-:Y:S02]  /*4b90*/  UIMAD.WIDE.U32 UR16, UR4, UR22, URZ ;  /* 0x00000016041072a5 */ /* 0x000fe4000f8e00ff */
[----:B------:R-:W-:Y:S01]  /*4ba0*/  UIMAD.WIDE.U32 UR18, UR7, UR22, URZ ;  /* 0x00000016071272a5 */ /* 0x000fe2000f8e00ff */
[----:B------:R-:W-:Y:S02]  /*4bb0*/  UMOV UR5, UR9 ;  /* 0x0000000900057c82 */ /* 0x000fe40008000000 */
[----:B------:R-:W-:Y:S03]  /*4bc0*/  USHF.R.U32.HI UR6, URZ, UR41, UR5 ;  /* 0x00000029ff067299 */ /* 0x000fe60008011605 */
[----:B------:R-:W-:Y:S01]  /*4bd0*/  UMOV UR5, UR11 ;  /* 0x0000000b00057c82 */ /* 0x000fe20008000000 */
[----:B------:R-:W-:Y:S02]  /*4be0*/  USEL UR6, UR13, UR6, !UP5 ;  /* 0x000000060d067287 */ /* 0x000fe4000e800000 */
[----:B------:R-:W-:Y:S02]  /*4bf0*/  USHF.R.U32.HI UR8, URZ, UR33, UR5 ;  /* 0x00000021ff087299 */ /* 0x000fe40008011605 */
[----:B------:R-:W-:Y:S01]  /*4c00*/  UIMAD.WIDE.U32 UR10, UR6, UR22, URZ ;  /* 0x00000016060a72a5 */ /* 0x000fe2000f8e00ff */
[----:B------:R-:W-:Y:S02]  /*4c10*/  UMOV UR5, UR17 ;  /* 0x0000001100057c82 */ /* 0x000fe40008000000 */
[----:B------:R-:W-:Y:S03]  /*4c20*/  @UP4 USHF.R.U32.HI UR4, URZ, UR23, UR5 ;  /* 0x00000017ff044299 */ /* 0x000fe60008011605 */
[----:B------:R-:W-:Y:S01]  /*4c30*/  UMOV UR5, UR19 ;  /* 0x0000001300057c82 */ /* 0x000fe20008000000 */
[----:B------:R-:W-:Y:S02]  /*4c40*/  UIMAD UR4, UR42, UR4, URZ ;  /* 0x000000042a0472a4 */ /* 0x000fe4000f8e02ff */
[----:B------:R-:W-:Y:S02]  /*4c50*/  @UP4 USHF.R.U32.HI UR7, URZ, UR23, UR5 ;  /* 0x00000017ff074299 */ /* 0x000fe40008011605 */
[----:B------:R-:W-:Y:S02]  /*4c60*/  USEL UR5, UR14, UR8, !UP6 ;  /* 0x000000080e057287 */ /* 0x000fe4000f000000 */
[----:B------:R-:W-:Y:S02]  /*4c70*/  UIMAD UR8, UR42, UR7, URZ ;  /* 0x000000072a0872a4 */ /* 0x000fe4000f8e02ff */
[----:B------:R-:W-:Y:S03]  /*4c80*/  UISETP.GE.AND UP0, UPT, UR6, UR4, UPT ;  /* 0x000000040600728c */ /* 0x000fe6000bf06270 */
[----:B------:R-:W-:Y:S01]  /*4c90*/  UMOV UR4, UR11 ;  /* 0x0000000b00047c82 */ /* 0x000fe20008000000 */
[----:B------:R-:W-:Y:S02]  /*4ca0*/  UISETP.GE.OR UP0, UPT, UR5, UR8, UP0 ;  /* 0x000000080500728c */ /* 0x000fe40008706670 */
[----:B------:R-:W-:Y:S02]  /*4cb0*/  USHF.R.U32.HI UR4, URZ, UR23, UR4 ;  /* 0x00000017ff047299 */ /* 0x000fe40008011604 */
[----:B------:R-:W-:Y:S02]  /*4cc0*/  UIMAD.WIDE.U32 UR8, UR5, UR22, URZ ;  /* 0x00000016050872a5 */ /* 0x000fe4000f8e00ff */
[----:B------:R-:W-:Y:S04]  /*4cd0*/  USEL UR10, UR6, UR4, !UP4 ;  /* 0x00000004060a7287 */ /* 0x000fe8000e000000 */
[----:B------:R-:W-:Y:S01]  /*4ce0*/  UIADD3 UR11, UPT, UPT, -UR10, URZ, URZ ;  /* 0x000000ff0a0b7290 */ /* 0x000fe2000fffe1ff */
[----:B------:R-:W-:Y:S02]  /*4cf0*/  @!UP0 UMOV UR4, UR9 ;  /* 0x0000000900048c82 */ /* 0x000fe40008000000 */
[----:B------:R-:W-:Y:S02]  /*4d00*/  @!UP0 USHF.R.U32.HI UR4, URZ, UR23, UR4 ;  /* 0x00000017ff048299 */ /* 0x000fe40008011604 */
[----:B------:R-:W-:Y:S02]  /*4d10*/  UIMAD UR8, UR42, UR11, UR6 ;  /* 0x0000000b2a0872a4 */ /* 0x000fe4000f8e0206 */
[----:B------:R-:W-:Y:S04]  /*4d20*/  @!UP0 USEL UR4, UR5, UR4, !UP4 ;  /* 0x0000000405048287 */ /* 0x000fe8000e000000 */
[----:B------:R-:W-:Y:S02]  /*4d30*/  @!UP0 UIMAD UR7, UR7, UR8, UR4 ;  /* 0x00000008070782a4 */ /* 0x000fe4000f8e0204 */
[----:B------:R-:W-:Y:S02]  /*4d40*/  @!UP0 UIADD3 UR9, UPT, UPT, UR10, -UR4, URZ ;  /* 0x800000040a098290 */ /* 0x000fe4000fffe0ff */
[----:B------:R-:W-:Y:S02]  /*4d50*/  UIADD3 UR8, UPT, UPT, -UR6, URZ, URZ ;  /* 0x000000ff06087290 */ /* 0x000fe4000fffe1ff */
[----:B------:R-:W-:Y:S02]  /*4d60*/  UIADD3 UR4, UPT, UPT, -UR5, URZ, URZ ;  /* 0x000000ff05047290 */ /* 0x000fe4000fffe1ff */
[----:B------:R-:W-:Y:S03]  /*4d70*/  @!UP0 UIMAD UR6, UR9, UR42, UR5 ;  /* 0x0000002a090682a4 */ /* 0x000fe6000f8e0205 */
[----:B------:R-:W-:Y:S01]  /*4d80*/  @!UP0 UMOV UR5, UR7 ;  /* 0x0000000700058c82 */ /* 0x000fe20008000000 */
[----:B------:R-:W-:Y:S02]  /*4d90*/  UIMAD UR7, UR15, UR4, UR14 ;  /* 0x000000040f0772a4 */ /* 0x000fe4000f8e020e */
[----:B------:R-:W-:Y:S02]  /*4da0*/  UIMAD UR4, UR34, UR8, UR13 ;  /* 0x00000008220472a4 */ /* 0x000fe4000f8e020d */
[----:B------:R-:W-:Y:S02]  /*4db0*/  UIMAD UR14, UR5, UR15, UR7 ;  /* 0x0000000f050e72a4 */ /* 0x000fe4000f8e0207 */
[----:B------:R-:W-:Y:S11]  /*4dc0*/  UIMAD UR13, UR6, UR34, UR4 ;  /* 0x00000022060d72a4 */ /* 0x000ff6000f8e0204 */
[----:B------:R-:W-:Y:S01]  /*4dd0*/  @!UPT UIADD3 URZ, UPT, UPT, URZ, URZ, URZ ;  /* 0x000000fffffff290 */ /* 0x000fe2000fffe0ff */
.L_x_90:
[----:B------:R-:W2:Y:S01]  /*4de0*/  @!UP2 LDCU.128 UR8, c[0x0][0xb10] ;  /* 0x00016200ff08a7ac */ /* 0x000ea20008000c00 */
[C---:B------:R-:W-:Y:S02]  /*4df0*/  ISETP.NE.U32.AND P1, PT, R4.reuse, RZ, PT ;  /* 0x000000ff0400720c */ /* 0x040fe40003f25070 */
[----:B------:R-:W-:Y:S02]  /*4e00*/  ISETP.NE.U32.AND P0, PT, R4, RZ, PT ;  /* 0x000000ff0400720c */ /* 0x000fe40003f05070 */
[C---:B------:R-:W-:Y:S02]  /*4e10*/  ISETP.NE.AND.EX P1, PT, R5.reuse, RZ, PT, P1 ;  /* 0x000000ff0500720c */ /* 0x040fe40003f25310 */
[----:B------:R-:W-:Y:S01]  /*4e20*/  ISETP.NE.AND.EX P0, PT, R5, RZ, PT, P0 ;  /* 0x000000ff0500720c */ /* 0x000fe20003f05300 */
[----:B------:R-:W3:Y:S01]  /*4e30*/  @!UP2 LDCU UR5, c[0x0][0xb0c] ;  /* 0x00016180ff05a7ac */ /* 0x000ee20008000800 */
[----:B------:R-:W-:Y:S02]  /*4e40*/  USHF.L.U32 UR26, UR26, 0x6, URZ ;  /* 0x000000061a1a7899 */ /* 0x000fe400080006ff */
[----:B------:R-:W-:Y:S02]  /*4e50*/  USHF.L.U32 UR27, UR20, 0x6, URZ ;  /* 0x00000006141b7899 */ /* 0x000fe400080006ff */
[----:B--2---:R-:W-:Y:S07]  /*4e60*/  UIMAD.WIDE.U32 UR6, UR14, UR8, URZ ;  /* 0x000000080e0672a5 */ /* 0x004fee000f8e00ff */
[----:B------:R-:W-:Y:S01]  /*4e70*/  @!UP2 UMOV UR4, UR7 ;  /* 0x000000070004ac82 */ /* 0x000fe20008000000 */
[----:B---3--:R-:W-:Y:S02]  /*4e80*/  @!UP2 UISETP.NE.AND UP0, UPT, UR5, 0x1, UPT ;  /* 0x000000010500a88c */ /* 0x008fe4000bf05270 */
[----:B------:R-:W-:Y:S02]  /*4e90*/  @!UP2 USHF.R.U32.HI UR4, URZ, UR9, UR4 ;  /* 0x00000009ff04a299 */ /* 0x000fe40008011604 */
[----:B------:R-:W-:Y:S02]  /*4ea0*/  UIMAD.WIDE.U32 UR6, UR13, UR11, URZ ;  /* 0x0000000b0d0672a5 */ /* 0x000fe4000f8e00ff */
[----:B------:R-:W-:Y:S02]  /*4eb0*/  @!UP2 USEL UR8, UR14, UR4, !UP0 ;  /* 0x000000040e08a287 */ /* 0x000fe4000c000000 */
[----:B------:R-:W-:Y:S03]  /*4ec0*/  @!UP2 UISETP.NE.AND UP0, UPT, UR10, 0x1, UPT ;  /* 0x000000010a00a88c */ /* 0x000fe6000bf05270 */
[----:B------:R-:W-:Y:S02]  /*4ed0*/  @!UP2 UMOV UR6, UR7 ;  /* 0x000000070006ac82 */ /* 0x000fe40008000000 */
[----:B------:R-:W2:Y:S02]  /*4ee0*/  @!UP2 LDCU UR4, c[0x0][0xb20] ;  /* 0x00016400ff04a7ac */ /* 0x000ea40008000800 */
[----:B--2---:R-:W-:Y:S04]  /*4ef0*/  @!UP2 USHF.R.U32.HI UR6, URZ, UR4, UR6 ;  /* 0x00000004ff06a299 */ /* 0x004fe80008011606 */
[----:B------:R-:W-:Y:S04]  /*4f00*/  @!UP2 USEL UR6, UR13, UR6, !UP0 ;  /* 0x000000060d06a287 */ /* 0x000fe8000c000000 */
[----:B------:R-:W-:Y:S02]  /*4f10*/  @!UP2 UIADD3 UR4, UPT, UPT, -UR8, UR6, URZ ;  /* 0x000000060804a290 */ /* 0x000fe4000fffe1ff */
[----:B------:R-:W-:Y:S02]  /*4f20*/  @!UP2 UIADD3 UR6, UPT, UPT, UR8, -UR6, URZ ;  /* 0x800000060806a290 */ /* 0x000fe4000fffe0ff */
[----:B------:R-:W-:Y:S02]  /*4f30*/  @!UP2 UIMAD UR14, UR4, UR5, UR14 ;  /* 0x00000005040ea2a4 */ /* 0x000fe4000f8e020e */
[----:B------:R-:W-:Y:S01]  /*4f40*/  @!UP2 UIMAD UR13, UR6, UR10, UR13 ;  /* 0x0000000a060da2a4 */ /* 0x000fe2000f8e020d */
[----:B------:R-:W-:Y:S11]  /*4f50*/  BRA.U UP3, `(.L_x_91) ;  /* 0x0000000103107547 */ /* 0x000ff6000b800000 */
[----:B------:R-:W-:Y:S04]  /*4f60*/  MOV R6, UR40 ;  /* 0x0000002800067c02 */ /* 0x000fe80008000f00 */
[----:B------:R-:W-:Y:S04]  /*4f70*/  SHF.L.U32 R6, R6, 0x1f, RZ ;  /* 0x0000001f06067819 */ /* 0x000fe800000006ff */
[----:B------:R-:W2:Y:S02]  /*4f80*/  SYNCS.PHASECHK.TRANS64.TRYWAIT P2, [UR29+0x68], R6 ;  /* 0x00006806ff0075a7 */ /* 0x000ea4000804111d */
[----:B--2---:R-:W-:Y:S05]  /*4f90*/  @!P2 BRA `(.L_x_92) ;  /* 0x0000003400e8a947 */ /* 0x004fea0003800000 */
.L_x_91:
[----:B------:R-:W-:Y:S05]  /*4fa0*/  @!P1 BRA `(.L_x_93) ;  /* 0x0000000000309947 */ /* 0x000fea0003800000 */
[----:B----4-:R-:W-:Y:S01]  /*4fb0*/  ISETP.NE.U32.AND P1, PT, R2, RZ, PT ;  /* 0x000000ff0200720c */ /* 0x010fe20003f25070 */
[----:B------:R-:W2:Y:S01]  /*4fc0*/  LDCU.64 UR4, c[0x0][0x358] ;  /* 0x00006b00ff0477ac */ /* 0x000ea20008000a00 */
[----:B------:R-:W-:Y:S02]  /*4fd0*/  IMAD.MOV.U32 R46, RZ, RZ, 0x1 ;  /* 0x00000001ff2e7424 */ /* 0x000fe400078e00ff */
[----:B------:R-:W-:Y:S11]  /*4fe0*/  ISETP.NE.AND.EX P1, PT, R3, RZ, PT, P1 ;  /* 0x000000ff0300720c */ /* 0x000ff60003f25310 */
[----:B------:R-:W-:Y:S02]  /*4ff0*/  @!UPT UIADD3 URZ, UPT, UPT, URZ, URZ, URZ ;  /* 0x000000fffffff290 */ /* 0x000fe4000fffe0ff */
[----:B------:R-:W3:Y:S01]  /*5000*/  @P1 LDC.64 R8, c[0x0][0x888] ;  /* 0x00022200ff081b82 */ /* 0x000ee20000000a00 */
[----:B-1----:R-:W-:Y:S04]  /*5010*/  @P1 IMAD R0, R4, UR36, RZ ;  /* 0x0000002404001c24 */ /* 0x002fe8000f8e02ff */
[----:B---3--:R-:W-:Y:S04]  /*5020*/  @P1 IMAD.WIDE R8, R0, 0x4, R8 ;  /* 0x0000000400081825 */ /* 0x008fe800078e0208 */
[----:B------:R-:W-:Y:S01]  /*5030*/  HFMA2 R0, -RZ, RZ, 0, 5.9604644775390625e-08 ;  /* 0x00000001ff007431 */ /* 0x000fe200000001ff */
[----:B--2--5:R2:W5:Y:S04]  /*5040*/  @P1 LDG.E R26, desc[UR4][R8.64] ;  /* 0x00000004081a1981 */ /* 0x024568000c1e1900 */
[----:B------:R-:W-:Y:S01]  /*5050*/  @!P1 PRMT R46, R0, 0x7610, R46 ;  /* 0x00007610002e9816 */ /* 0x000fe2000000002e */
[----:B--2---:R-:W3:Y:S06]  /*5060*/  @!P1 LDC R26, c[0x0][0x880] ;  /* 0x00022000ff1a9b82 */ /* 0x004eec0000000800 */
.L_x_93:
[----:B---3-5:R-:W-:Y:S01]  /*5070*/  @!P0 FSETP.EQ.AND P1, PT, R26, RZ, PT ;  /* 0x000000ff1a00820b */ /* 0x028fe20003f22000 */
[----:B------:R-:W-:Y:S01]  /*5080*/  @!UPT UIADD3 URZ, UPT, UPT, URZ, URZ, URZ ;  /* 0x000000fffffff290 */ /* 0x000fe2000fffe0ff */
[----:B------:R-:W-:Y:S11]  /*5090*/  @!P0 BRA `(.L_x_94) ;  /* 0x0000000000188947 */ /* 0x000ff60003800000 */
[----:B------:R-:W-:Y:S02]  /*50a0*/  LOP3.LUT P0, RZ, R46, 0xff, RZ, 0xc0, !PT ;  /* 0x000000ff2eff7812 */ /* 0x000fe4000780c0ff */
[----:B----4-:R-:W-:Y:S04]  /*50b0*/  ISETP.NE.U32.AND P1, PT, R2, RZ, PT ;  /* 0x000000ff0200720c */ /* 0x010fe80003f25070 */
[----:B------:R-:W-:Y:S04]  /*50c0*/  ISETP.NE.AND.EX P1, PT, R3, RZ, PT, P1 ;  /* 0x000000ff0300720c */ /* 0x000fe80003f25310 */
[----:B------:R-:W-:Y:S03]  /*50d0*/  PLOP3.LUT P1, PT, P1, PT, PT, 0x8, 0x80 ;  /* 0x000000000080781c */ /* 0x000fe60000f2e170 */
[----:B------:R-:W-:Y:S11]  /*50e0*/  @P0 FSETP.EQ.AND P1, PT, R26, RZ, PT ;  /* 0x000000ff1a00020b */ /* 0x000ff60003f22000 */
[----:B------:R-:W-:Y:S02]  /*50f0*/  @!UPT UIADD3 URZ, UPT, UPT, URZ, URZ, URZ ;  /* 0x000000fffffff290 */ /* 0x000fe4000fffe0ff */
.L_x_94:
[----:B------:R-:W-:Y:S01]  /*5100*/  ULEA UR4, UR12, UR29, 0x3 ;  /* 0x0000001d0c047291 */ /* 0x000fe2000f8e18ff */
[----:B------:R-:W-:Y:S02]  /*5110*/  SHF.L.U32 R9, R15, 0x1f, RZ ;  /* 0x0000001f0f097819 */ /* 0x000fe400000006ff */
[----:B------:R-:W-:Y:S04]  /*5120*/  ELECT P0, URZ, PT ;  /* 0x0000000000ff782f */ /* 0x000fe80003800000 */
[----:B------:R-:W-:Y:S02]  /*5130*/  PLOP3.LUT P1, PT, P1, P0, PT, 0xf2, 0x2f ;  /* 0x00000000002f781c */ /* 0x000fe40000f21e72 */
[----:B------:R-:W2:Y:S11]  /*5140*/  SYNCS.PHASECHK.TRANS64.TRYWAIT P2, [UR4+0x48], R9 ;  /* 0x00004809ff0075a7 */ /* 0x000eb60008041104 */
[----:B------:R-:W-:Y:S05]  /*5150*/  @!P1 IADD3 R8, P0, PT, R16, 0x580, RZ ;  /* 0x0000058010089810 */ /* 0x000fea0007f1e0ff */
[----:B-1----:R-:W-:Y:S01]  /*5160*/  @!P1 IMAD.X R6, RZ, RZ, R17, P0 ;  /* 0x000000ffff069224 */ /* 0x002fe200000e0611 */
[----:B--2---:R-:W-:Y:S07]  /*5170*/  @!P2 BRA `(.L_x_95) ;  /* 0x000000340088a947 */ /* 0x004fee0003800000 */
.L_x_167:
[----:B------:R-:W-:Y:S01]  /*5180*/  @!P1 R2UR UR6, R6 ;  /* 0x00000000060692ca */ /* 0x000fe200000e0000 */
[----:B------:R-:W-:Y:S01]  /*5190*/  UIADD3 UR5, UPT, UPT, UR12, 0x1, URZ ;  /* 0x000000010c057890 */ /* 0x000fe2000fffe0ff */
[----:B------:R-:W-:Y:S01]  /*51a0*/  @!P1 R2UR UR7, R8 ;  /* 0x00000000080792ca */ /* 0x000fe200000e0000 */
[----:B------:R-:W-:Y:S01]  /*51b0*/  UIADD3 UR25, UPT, UPT, UR4, 0x30, URZ ;  /* 0x0000003004197890 */ /* 0x000fe2000fffe0ff */
[----:B-1----:R-:W-:Y:S01]  /*51c0*/  @!P1 IMAD.MOV.U32 R0, RZ, RZ, 0x1000 ;  /* 0x00001000ff009424 */ /* 0x002fe200078e00ff */
[----:B------:R-:W-:Y:S01]  /*51d0*/  UISETP.NE.AND UP0, UPT, UR5, 0x3, UPT ;  /* 0x000000030500788c */ /* 0x000fe2000bf05270 */
[----:B------:R-:W-:Y:S01]  /*51e0*/  VIADD R14, R14, 0x1 ;  /* 0x000000010e0e7836 */ /* 0x000fe20000000000 */
[----:B------:R-:W-:Y:S01]  /*51f0*/  UMOV UR18, 0x0 ;  /* 0x0000000000127882 */ /* 0x000fe20000000000 */
[----:B------:R-:W-:Y:S01]  /*5200*/  UMOV UR19, 0x10000000 ;  /* 0x1000000000137882 */ /* 0x000fe20000000000 */
[----:B------:R-:W-:Y:S02]  /*5210*/  USEL UR21, UR5, URZ, UP0 ;  /* 0x000000ff05157287 */ /* 0x000fe40008000000 */
[----:B------:R-:W-:Y:S02]  /*5220*/  USEL UR9, URZ, 0x1, UP0 ;  /* 0x00000001ff097887 */ /* 0x000fe40008000000 */
[----:B------:R-:W-:Y:S01]  /*5230*/  VOTEU.ALL UP0, P1 ;  /* 0x0000000000ff7886 */ /* 0x000fe20000800000 */
[----:B------:R-:W-:Y:S01]  /*5240*/  IMAD.U32 R9, RZ, RZ, UR6 ;  /* 0x00000006ff097e24 */ /* 0x000fe2000f8e00ff */
[----:B------:R-:W-:Y:S01]  /*5250*/  UMOV UR28, UR36 ;  /* 0x00000024001c7c82 */ /* 0x000fe20008000000 */
[----:B------:R-:W-:Y:S01]  /*5260*/  IMAD.U32 R8, RZ, RZ, UR7 ;  /* 0x00000007ff087e24 */ /* 0x000fe2000f8e00ff */
[----:B------:R-:W-:Y:S01]  /*5270*/  LOP3.LUT R15, R15, UR9, RZ, 0x3c, !PT ;  /* 0x000000090f0f7c12 */ /* 0x000fe2000f8e3cff */
[----:B------:R-:W-:Y:S01]  /*5280*/  @!UP0 ULEA UR5, UR12, UR29, 0xc ;  /* 0x0000001d0c058291 */ /* 0x000fe2000f8e60ff */
[----:B------:R-:W-:Y:S01]  /*5290*/  @!P1 R2UR UR7, R9 ;  /* 0x00000000090792ca */ /* 0x000fe200000e0000 */
[----:B------:R-:W-:Y:S01]  /*52a0*/  @!UP0 UIADD3 UR10, UPT, UPT, UR26, 0x20, URZ ;  /* 0x000000201a0a8890 */ /* 0x000fe2000fffe0ff */
[----:B------:R-:W-:Y:S01]  /*52b0*/  @!P1 R2UR UR6, R8 ;  /* 0x00000000080692ca */ /* 0x000fe200000e0000 */
[----:B------:R-:W-:Y:S01]  /*52c0*/  @!UP0 UIADD3 UR24, UPT, UPT, UR5, 0x200, URZ ;  /* 0x0000020005188890 */ /* 0x000fe2000fffe0ff */
[----:B------:R-:W-:Y:S01]  /*52d0*/  SHF.L.U32 R6, R15, 0x1f, RZ ;  /* 0x0000001f0f067819 */ /* 0x000fe200000006ff */
[----:B------:R-:W-:Y:S01]  /*52e0*/  @!UP0 UIADD3 UR8, UPT, UPT, UR5, 0xa00, URZ ;  /* 0x00000a0005088890 */ /* 0x000fe2000fffe0ff */
[----:B------:R-:W-:Y:S01]  /*52f0*/  VOTEU.ALL UP0, P1 ;  /* 0x0000000000ff7886 */ /* 0x000fe20000800000 */
[----:B------:R-:W-:Y:S01]  /*5300*/  UMOV UR11, UR27 ;  /* 0x0000001b000b7c82 */ /* 0x000fe20008000000 */
[----:B------:R-:W-:Y:S01]  /*5310*/  UMOV UR12, UR36 ;  /* 0x00000024000c7c82 */ /* 0x000fe20008000000 */
[----:B------:R-:W-:Y:S01]  /*5320*/  UMOV UR9, UR25 ;  /* 0x0000001900097c82 */ /* 0x000fe20008000000 */
[----:B------:R-:W-:Y:S02]  /*5330*/  UPRMT UR16, UR55, 0x654, UR25 ;  /* 0x0000065437107896 */ /* 0x000fe40008000019 */
[----:B------:R-:W-:Y:S03]  /*5340*/  ULEA UR5, UR21, UR29, 0x3 ;  /* 0x0000001d15057291 */ /* 0x000fe6000f8e18ff */
[----:B------:R1:W-:Y:S01]  /*5350*/  @!UP0 UTMALDG.3D [UR24], [UR6], desc[UR18] ;  /* 0x00001218060085b4 */ /* 0x0003e20008011000 */
[----:B------:R-:W-:Y:S05]  /*5360*/  VOTEU.ALL UP0, P1 ;  /* 0x0000000000ff7886 */ /* 0x000fea0000800000 */
[----:B------:R1:W-:Y:S01]  /*5370*/  @!UP0 UTMALDG.3D [UR8], [UR6], desc[UR18] ;  /* 0x00001208060085b4 */ /* 0x0003e20008011000 */
[----:B------:R1:W-:Y:S01]  /*5380*/  @!P1 SYNCS.ARRIVE.TRANS64.RED.A0TR RZ, [UR4+0x30], R0 ;  /* 0x00003000ffff99a7 */ /* 0x0003e20008300404 */
[----:B------:R-:W-:Y:S01]  /*5390*/  SYNCS.ARRIVE.TRANS64.RED.A1T0 RZ, [UR16], RZ ;  /* 0x000000ffffff79a7 */ /* 0x000fe20008100410 */
[----:B------:R-:W2:Y:S02]  /*53a0*/  SYNCS.PHASECHK.TRANS64.TRYWAIT P0, [UR5+0x48], R6 ;  /* 0x00004806ff0075a7 */ /* 0x000ea40008001105 */
[----:B-12---:R-:W-:Y:S05]  /*53b0*/  @!P0 BRA `(.L_x_96) ;  /* 0x0000003400108947 */ /* 0x006fea0003800000 */
.L_x_169:
[----:B------:R-:W-:Y:S01]  /*53c0*/  UIADD3 UR17, UPT, UPT, UR5, 0x30, URZ ;  /* 0x0000003005117890 */ /* 0x000fe2000fffe0ff */
[----:B-1----:R-:W-:Y:S01]  /*53d0*/  @!P1 IADD3 R6, P0, PT, R16, 0x580, RZ ;  /* 0x0000058010069810 */ /* 0x002fe20007f1e0ff */
[----:B------:R-:W-:Y:S01]  /*53e0*/  UPLOP3.LUT UP3, UPT, UPT, UPT, UPT, 0x80, 0x8 ;  /* 0x000000000008789c */ /* 0x000fe20003f6f070 */
[----:B------:R-:W-:Y:S01]  /*53f0*/  R2UR UR43, R50 ;  /* 0x00000000322b72ca */ /* 0x000fe200000e0000 */
[----:B------:R-:W-:Y:S01]  /*5400*/  UMOV UR24, 0x0 ;  /* 0x0000000000187882 */ /* 0x000fe20000000000 */
[----:B------:R-:W-:Y:S01]  /*5410*/  @!P1 R2UR UR6, R6 ;  /* 0x00000000060692ca */ /* 0x000fe200000e0000 */
[----:B------:R-:W-:Y:S01]  /*5420*/  @!P1 IMAD.X R0, RZ, RZ, R17, P0 ;  /* 0x000000ffff009224 */ /* 0x000fe200000e0611 */
[----:B------:R-:W-:Y:S01]  /*5430*/  UMOV UR25, 0x10000000 ;  /* 0x1000000000197882 */ /* 0x000fe20000000000 */
[----:B------:R-:W-:Y:S01]  /*5440*/  UMOV UR19, UR27 ;  /* 0x0000001b00137c82 */ /* 0x000fe20008000000 */
[----:B------:R-:W-:Y:S01]  /*5450*/  UMOV UR20, UR36 ;  /* 0x0000002400147c82 */ /* 0x000fe20008000000 */
[----:B------:R-:W-:Y:S01]  /*5460*/  UMOV UR11, UR27 ;  /* 0x0000001b000b7c82 */ /* 0x000fe20008000000 */
[----:B------:R-:W-:Y:S01]  /*5470*/  @!P1 R2UR UR4, R0 ;  /* 0x00000000000492ca */ /* 0x000fe200000e0000 */
[----:B------:R-:W-:Y:S01]  /*5480*/  UMOV UR12, UR36 ;  /* 0x00000024000c7c82 */ /* 0x000fe20008000000 */
[----:B------:R-:W-:Y:S01]  /*5490*/  UMOV UR9, UR17 ;  /* 0x0000001100097c82 */ /* 0x000fe20008000000 */
[----:B------:R-:W-:Y:S01]  /*54a0*/  VOTEU.ALL UP0, P1 ;  /* 0x0000000000ff7886 */ /* 0x000fe20000800000 */
[----:B------:R-:W-:Y:S01]  /*54b0*/  R2UR UR28, R51 ;  /* 0x00000000331c72ca */ /* 0x000fe200000e0000 */
[----:B------:R-:W-:Y:S01]  /*54c0*/  UMOV UR36, UR30 ;  /* 0x0000001e00247c82 */ /* 0x000fe20008000000 */
[----:B------:R-:W-:Y:S01]  /*54d0*/  ISETP.NE.AND P0, PT, R14, 0x2, PT ;  /* 0x000000020e00780c */ /* 0x000fe20003f05270 */
[----:B------:R-:W-:Y:S01]  /*54e0*/  IMAD.U32 R8, RZ, RZ, UR6 ;  /* 0x00000006ff087e24 */ /* 0x000fe2000f8e00ff */
[----:B------:R-:W-:Y:S02]  /*54f0*/  @!UP0 UIADD3 UR18, UPT, UPT, UR26, 0x10, URZ ;  /* 0x000000101a128890 */ /* 0x000fe4000fffe0ff */
[----:B------:R-:W-:Y:S01]  /*5500*/  @!UP0 UIADD3 UR10, UPT, UPT, UR26, 0x30, URZ ;  /* 0x000000301a0a8890 */ /* 0x000fe2000fffe0ff */
[----:B------:R-:W-:Y:S01]  /*5510*/  SEL R0, RZ, 0x1, P0 ;  /* 0x00000001ff007807 */ /* 0x000fe20000000000 */
[----:B------:R-:W-:Y:S01]  /*5520*/  UIADD3 UR26, UPT, UPT, UR13, UR43, URZ ;  /* 0x0000002b0d1a7290 */ /* 0x000fe2000fffe0ff */
[----:B------:R-:W-:Y:S01]  /*5530*/  IMAD.U32 R9, RZ, RZ, UR4 ;  /* 0x00000004ff097e24 */ /* 0x000fe2000f8e00ff */
[----:B------:R-:W-:Y:S01]  /*5540*/  @!P1 R2UR UR6, R8 ;  /* 0x00000000080692ca */ /* 0x000fe200000e0000 */
[----:B------:R-:W-:Y:S01]  /*5550*/  @!UP0 ULEA UR4, UR21, UR29, 0xc ;  /* 0x0000001d15048291 */ /* 0x000fe2000f8e60ff */
[----:B------:R-:W-:Y:S02]  /*5560*/  LOP3.LUT R13, R13, R0, RZ, 0x3c, !PT ;  /* 0x000000000d0d7212 */ /* 0x000fe400078e3cff */
[----:B------:R-:W-:Y:S01]  /*5570*/  @!P1 R2UR UR7, R9 ;  /* 0x00000000090792ca */ /* 0x000fe200000e0000 */
[----:B------:R-:W-:Y:S01]  /*5580*/  @!UP0 UIADD3 UR16, UPT, UPT, UR4, 0x200, URZ ;  /* 0x0000020004108890 */ /* 0x000fe2000fffe0ff */
[----:B------:R-:W-:Y:S01]  /*5590*/  SEL R14, R14, RZ, P0 ;  /* 0x000000ff0e0e7207 */ /* 0x000fe20000000000 */
[----:B------:R-:W-:Y:S01]  /*55a0*/  @!UP0 UIADD3 UR8, UPT, UPT, UR4, 0xa00, URZ ;  /* 0x00000a0004088890 */ /* 0x000fe2000fffe0ff */
[----:B------:R-:W-:Y:S01]  /*55b0*/  VOTEU.ALL UP0, P1 ;  /* 0x0000000000ff7886 */ /* 0x000fe20000800000 */
[----:B------:R-:W-:Y:S08]  /*55c0*/  UPRMT UR4, UR55, 0x654, UR17 ;  /* 0x0000065437047896 */ /* 0x000ff00008000011 */
[----:B------:R1:W-:Y:S01]  /*55d0*/  @!UP0 UTMALDG.3D [UR16], [UR6], desc[UR24] ;  /* 0x00001810060085b4 */ /* 0x0003e20008011000 */
[----:B------:R-:W-:Y:S05]  /*55e0*/  VOTEU.ALL UP0, P1 ;  /* 0x0000000000ff7886 */ /* 0x000fea0000800000 */
[----:B------:R2:W-:Y:S01]  /*55f0*/  @!UP0 UTMALDG.3D [UR8], [UR6], desc[UR24] ;  /* 0x00001808060085b4 */ /* 0x0005e20008011000 */
[----:B------:R3:W-:Y:S01]  /*5600*/  @!P1 SYNCS.ARRIVE.TRANS64.RED.A0TR RZ, [UR5+0x30], R7 ;  /* 0x00003007ffff99a7 */ /* 0x0007e20008300405 */
[----:B------:R-:W-:Y:S01]  /*5610*/  SYNCS.ARRIVE.TRANS64.RED.A1T0 RZ, [UR4], RZ ;  /* 0x000000ffffff79a7 */ /* 0x000fe20008100404 */
[----:B------:R-:W-:Y:S04]  /*5620*/  UIADD3 UR4, UPT, UPT, UR21, 0x1, URZ ;  /* 0x0000000115047890 */ /* 0x000fe8000fffe0ff */
[----:B------:R-:W-:Y:S04]  /*5630*/  UISETP.NE.AND UP0, UPT, UR4, 0x3, UPT ;  /* 0x000000030400788c */ /* 0x000fe8000bf05270 */
[----:B------:R-:W-:Y:S02]  /*5640*/  USEL UR5, URZ, 0x1, UP0 ;  /* 0x00000001ff057887 */ /* 0x000fe40008000000 */
[----:B-1----:R-:W-:Y:S04]  /*5650*/  UIADD3 UR20, UPT, UPT, UR14, UR28, URZ ;  /* 0x0000001c0e147290 */ /* 0x002fe8000fffe0ff */
[----:B------:R-:W-:Y:S01]  /*5660*/  LOP3.LUT R15, R15, UR5, RZ, 0x3c, !PT ;  /* 0x000000050f0f7c12 */ /* 0x000fe2000f8e3cff */
[----:B--2---:R-:W-:Y:S01]  /*5670*/  USEL UR12, UR4, URZ, UP0 ;  /* 0x000000ff040c7287 */ /* 0x004fe20008000000 */
[----:B------:R-:W-:Y:S11]  /*5680*/  BRA.U UP1, `(.L_x_97) ;  /* 0xfffffff101b47547 */ /* 0x000ff6000b83ffff */
[----:B------:R-:W-:Y:S01]  /*5690*/  UIADD3 UR29, UPT, UPT, UR29, 0x48, URZ ;  /* 0x000000481d1d7890 */ /* 0x000fe2000fffe0ff */
[----:B----4-:R-:W-:-:S03]  /*56a0*/  SHF.L.U32 R2, R15, 0x1f, RZ ;  /* 0x0000001f0f027819 */ /* 0x010fc600000006ff */
[----:B------:R-:W-:-:S09]  /*56b0*/  ULEA UR4, UR12, UR29, 0x3 ;  /* 0x0000001d0c047291 */ /* 0x000fd2000f8e18ff */
[----:B------:R-:W1:Y:S02]  /*56c0*/  SYNCS.PHASECHK.TRANS64.TRYWAIT P0, [UR4], R2 ;  /* 0x00000002ff0075a7 */ /* 0x000e640008001104 */
[----:B-1----:R-:W-:Y:S05]  /*56d0*/  @!P0 BRA `(.L_x_98) ;  /* 0x0000003000608947 */ /* 0x002fea0003800000 */
.L_x_171:
        /* <DEDUP_REMOVED lines=9> */
.L_x_173:
        /* <DEDUP_REMOVED lines=8> */
.L_x_100:
[----:B-1----:R1:W2:Y:S02]  /*57f0*/  SYNCS.PHASECHK.TRANS64.TRYWAIT P0, [R0+URZ], R2 ;  /* 0x00000002000075a7 */ /* 0x0022a400080011ff */
[----:B--2---:R-:W-:Y:S05]  /*5800*/  @!P0 NANOSLEEP.SYNCS 0x989680 ;  /* 0x009896800000895d */ /* 0x004fea0003900000 */
[----:B------:R-:W2:Y:S02]  /*5810*/  @!P0 SYNCS.PHASECHK.TRANS64 P0, [R0+URZ], R2 ;  /* 0x00000002000085a7 */ /* 0x000ea400080010ff */
[----:B--2---:R-:W-:Y:S05]  /*5820*/  @P0 EXIT ;  /* 0x000000000000094d */ /* 0x004fea0003800000 */
[----:B------:R-:W-:Y:S05]  /*5830*/  BRA `(.L_x_100) ;  /* 0xfffffffc00ec7947 */ /* 0x000fea000383ffff */
.L_x_88:
[----:B------:R-:W-:-:S06]  /*5840*/  UISETP.GE.AND UP0, UPT, UR18, 0x4, UPT ;  /* 0x000000041200788c */ /* 0x000fcc000bf06270 */
[----:B------:R-:W-:-:S13]  /*5850*/  PLOP3.LUT P0, PT, PT, PT, UP0, 0x80, 0x8 ;  /* 0x000000000008781c */ /* 0x000fda0003f0f008 */
[----:B------:R-:W-:Y:S05]  /*5860*/  @!P0 EXIT ;  /* 0x000000000000894d */ /* 0x000fea0003800000 */
[----:B------:R-:W-:Y:S01]  /*5870*/  BAR.SYNC.DEFER_BLOCKING 0x6, 0xa0 ;  /* 0x0182800000007b1d */ /* 0x000fe20000010000 */
[C---:B------:R-:W-:Y:S01]  /*5880*/  IMAD.SHL.U32 R45, R58.reuse, 0x10, RZ ;  /* 0x000000103a2d7824 */ /* 0x040fe200078e00ff */
[----:B------:R-:W-:Y:S01]  /*5890*/  CS2R R56, SRZ ;  /* 0x0000000000387805 */ /* 0x000fe2000001ff00 */
[----:B------:R-:W-:Y:S02]  /*58a0*/  IMAD.SHL.U32 R3, R47, 0x200000, RZ ;  /* 0x002000002f037824 */ /* 0x000fe400078e00ff */
[C---:B------:R-:W-:Y:S01]  /*58b0*/  IMAD.U32 R23, R58.reuse, 0x10000, RZ ;  /* 0x000100003a177824 */ /* 0x040fe200078e00ff */
[----:B------:R-:W-:Y:S01]  /*58c0*/  UMOV UR45, 0x400 ;  /* 0x00000400002d7882 */ /* 0x000fe20000000000 */
[----:B------:R-:W1:Y:S01]  /*58d0*/  LDCU.64 UR4, c[0x0][0x890] ;  /* 0x00011200ff0477ac */ /* 0x000e620008000a00 */
[----:B------:R-:W2:Y:S01]  /*58e0*/  LDC.64 R42, c[0x0][0x8b0] ;  /* 0x00022c00ff2a7b82 */ /* 0x000ea20000000a00 */
[----:B------:R-:W-:Y:S01]  /*58f0*/  IMAD.SHL.U32 R2, R58, 0x2, RZ ;  /* 0x000000023a027824 */ /* 0x000fe200078e00ff */
[----:B------:R-:W-:Y:S01]  /*5900*/  LOP3.LUT R7, R45, 0x40, RZ, 0xc0, !PT ;  /* 0x000000402d077812 */ /* 0x000fe200078ec0ff */
[----:B------:R-:W-:Y:S01]  /*5910*/  ULEA UR45, UR55, UR45, 0x18 ;  /* 0x0000002d372d7291 */ /* 0x000fe2000f8ec0ff */
[----:B------:R-:W-:Y:S01]  /*5920*/  IMAD.SHL.U32 R6, R47, 0x200, RZ ;  /* 0x000002002f067824 */ /* 0x000fe200078e00ff */
[----:B------:R-:W-:Y:S01]  /*5930*/  LOP3.LUT R44, R45, 0x5b0, RZ, 0xc0, !PT ;  /* 0x000005b02d2c7812 */ /* 0x000fe200078ec0ff */
[----:B------:R-:W-:Y:S01]  /*5940*/  IMAD.MOV.U32 R22, RZ, RZ, RZ ;  /* 0x000000ffff167224 */ /* 0x000fe200078e00ff */
[----:B------:R-:W-:Y:S01]  /*5950*/  LOP3.LUT R3, R3, 0x200000, RZ, 0xc0, !PT ;  /* 0x0020000003037812 */ /* 0x000fe200078ec0ff */
[----:B------:R-:W3:Y:S01]  /*5960*/  LDC.64 R40, c[0x0][0x8a8] ;  /* 0x00022a00ff287b82 */ /* 0x000ee20000000a00 */
[----:B------:R-:W-:Y:S01]  /*5970*/  LOP3.LUT R2, R7, 0x8, R2, 0xf8, !PT ;  /* 0x0000000807027812 */ /* 0x000fe200078ef802 */
[----:B------:R-:W-:Y:S01]  /*5980*/  IMAD.MOV.U32 R55, RZ, RZ, RZ ;  /* 0x000000ffff377224 */ /* 0x000fe200078e00ff */
[----:B------:R-:W-:Y:S01]  /*5990*/  LOP3.LUT R44, R44, 0x200, R6, 0xf8, !PT ;  /* 0x000002002c2c7812 */ /* 0x000fe200078ef806 */
[----:B------:R-:W4:Y:S01]  /*59a0*/  LDCU UR63, c[0x0][0x370] ;  /* 0x00006e00ff3f77ac */ /* 0x000f220008000800 */
[----:B------:R-:W-:-:S02]  /*59b0*/  LOP3.LUT R23, R3, 0x400000, R23, 0xf8, !PT ;  /* 0x0040000003177812 */ /* 0x000fc400078ef817 */
[----:B------:R-:W-:Y:S01]  /*59c0*/  LOP3.LUT P0, RZ, R45, 0x40, RZ, 0xc0, !PT ;  /* 0x000000402dff7812 */ /* 0x000fe2000780c0ff */
[----:B------:R-:W4:Y:S01]  /*59d0*/  LDS R0, [UR45+0x120] ;  /* 0x0001202dff007984 */ /* 0x000f220008000800 */
[----:B-1----:R-:W-:Y:S01]  /*59e0*/  IMAD.U32 R49, RZ, RZ, UR4 ;  /* 0x00000004ff317e24 */ /* 0x002fe2000f8e00ff */
[----:B------:R-:W-:Y:S01]  /*59f0*/  UIADD3 UR4, UPT, UPT, UR45, 0x200, URZ ;  /* 0x000002002d047890 */ /* 0x000fe2000fffe0ff */
[----:B------:R-:W-:Y:S01]  /*5a00*/  LOP3.LUT R44, R44, R2, RZ, 0xfc, !PT ;  /* 0x000000022c2c7212 */ /* 0x000fe200078efcff */
[----:B------:R-:W-:Y:S01]  /*5a10*/  IMAD.U32 R48, RZ, RZ, UR5 ;  /* 0x00000005ff307e24 */ /* 0x000fe2000f8e00ff */
[----:B------:R-:W-:Y:S01]  /*5a20*/  P2R R2, PR, RZ, 0x1 ;  /* 0x00000001ff027803 */ /* 0x000fe20000000000 */
[----:B------:R-:W1:Y:S01]  /*5a30*/  LDCU UR43, c[0x0][0xb0c] ;  /* 0x00016180ff2b77ac */ /* 0x000e620008000800 */
[----:B------:R-:W-:Y:S01]  /*5a40*/  LOP3.LUT R58, R58, 0x60, RZ, 0xc0, !PT ;  /* 0x000000603a3a7812 */ /* 0x000fe200078ec0ff */
[----:B------:R-:W-:Y:S01]  /*5a50*/  IMAD.U32 R60, RZ, RZ, UR4 ;  /* 0x00000004ff3c7e24 */ /* 0x000fe2000f8e00ff */
[----:B------:R-:W1:Y:S01]  /*5a60*/  LDCU UR39, c[0x0][0xb30] ;  /* 0x00016600ff2777ac */ /* 0x000e620008000800 */
[----:B------:R-:W1:Y:S01]  /*5a70*/  LDCU.64 UR60, c[0x0][0x888] ;  /* 0x00011100ff3c77ac */ /* 0x000e620008000a00 */
[----:B------:R-:W1:Y:S01]  /*5a80*/  LDCU.64 UR40, c[0x0][0xb28] ;  /* 0x00016500ff2877ac */ /* 0x000e620008000a00 */
[----:B------:R-:W1:Y:S01]  /*5a90*/  LDCU.128 UR56, c[0x0][0xb10] ;  /* 0x00016200ff3877ac */ /* 0x000e620008000c00 */
[----:B------:R-:W1:Y:S01]  /*5aa0*/  LDCU UR62, c[0x0][0x374] ;  /* 0x00006e80ff3e77ac */ /* 0x000e620008000800 */
[----:B------:R-:W-:Y:S01]  /*5ab0*/  UMOV UR54, 0x1 ;  /* 0x0000000100367882 */ /* 0x000fe20000000000 */
[----:B------:R-:W-:Y:S01]  /*5ac0*/  UMOV UR47, URZ ;  /* 0x000000ff002f7c82 */ /* 0x000fe20008000000 */
[----:B------:R-:W-:Y:S01]  /*5ad0*/  UMOV UR53, URZ ;  /* 0x000000ff00357c82 */ /* 0x000fe20008000000 */
[----:B------:R-:W-:Y:S01]  /*5ae0*/  UMOV UR52, URZ ;  /* 0x000000ff00347c82 */ /* 0x000fe20008000000 */
[----:B-1234-:R-:W-:-:S07]  /*5af0*/  IMAD.IADD R23, R0, 0x1, R23 ;  /* 0x0000000100177824 */ /* 0x01efce00078e0217 */
.L_x_131:
[C---:B------:R-:W-:Y:S02]  /*5b00*/  LEA R0, R55.reuse, UR45, 0x3 ;  /* 0x0000002d37007c11 */ /* 0x040fe4000f8e18ff */
[----:B------:R-:W-:Y:S02]  /*5b10*/  SHF.L.U32 R2, R56, 0x1f, RZ ;  /* 0x0000001f38027819 */ /* 0x000fe400000006ff */
[----:B------:R-:W-:Y:S02]  /*5b20*/  LEA R4, R55, UR45, 0x4 ;  /* 0x0000002d37047c11 */ /* 0x000fe4000f8e20ff */
[----:B------:R-:W1:Y:S02]  /*5b30*/  SYNCS.PHASECHK.TRANS64.TRYWAIT P0, [R0+URZ+0x70], R2 ;  /* 0x00007002000075a7 */ /* 0x000e6400080011ff */
[----:B-1----:R-:W-:Y:S05]  /*5b40*/  @!P0 BRA `(.L_x_101) ;  /* 0x0000002c00748947 */ /* 0x002fea0003800000 */
.L_x_174:
[----:B------:R-:W-:Y:S01]  /*5b50*/  R2UR UR7, R59 ;  /* 0x000000003b0772ca */ /* 0x000fe200000e0000 */
[----:B------:R-:W2:Y:S01]  /*5b60*/  LDS.128 R4, [R4+0x100] ;  /* 0x0001000004047984 */ /* 0x000ea20000000c00 */
[----:B-1----:R-:W-:Y:S01]  /*5b70*/  VIADD R0, R0, 0x80 ;  /* 0x0000008000007836 */ /* 0x002fe20000000000 */
[----:B------:R-:W-:Y:S04]  /*5b80*/  UISETP.GE.AND UP0, UPT, UR42, 0x1, UPT ;  /* 0x000000012a00788c */ /* 0x000fe8000bf06270 */
[----:B------:R-:W-:Y:S01]  /*5b90*/  PRMT R0, RZ, 0x654, R0 ;  /* 0x00000654ff007816 */ /* 0x000fe20000000000 */
[----:B------:R-:W-:Y:S01]  /*5ba0*/  @!PT LDS RZ, [RZ] ;  /* 0x00000000fffff984 */ /* 0x000fe20000000800 */
[----:B------:R-:W-:Y:S01]  /*5bb0*/  @!PT LDS RZ, [RZ] ;  /* 0x00000000fffff984 */ /* 0x000fe20000000800 */
[----:B------:R-:W-:Y:S01]  /*5bc0*/  @!PT LDS RZ, [RZ] ;  /* 0x00000000fffff984 */ /* 0x000fe20000000800 */
[----:B------:R-:W-:Y:S01]  /*5bd0*/  @!PT LDS RZ, [RZ] ;  /* 0x00000000fffff984 */ /* 0x000fe20000000800 */
[----:B------:R1:W-:Y:S06]  /*5be0*/  MEMBAR.ALL.CTA ;  /* 0x0000000000007992 */ /* 0x0003ec0000008000 */
[----:B-1----:R-:W1:Y:S02]  /*5bf0*/  FENCE.VIEW.ASYNC.S ;  /* 0x00000000000073c6 */ /* 0x002e640000000000 */
[----:B-1----:R1:W-:Y:S01]  /*5c00*/  SYNCS.ARRIVE.TRANS64.RED.A1T0 RZ, [R0+URZ], RZ ;  /* 0x000000ff00ff79a7 */ /* 0x0023e200081004ff */
[----:B--2---:R-:W-:Y:S11]  /*5c10*/  LOP3.LUT P0, RZ, R6, 0x1, RZ, 0xc0, !PT ;  /* 0x0000000106ff7812 */ /* 0x004ff6000780c0ff */
[----:B------:R-:W-:Y:S02]  /*5c20*/  @!UPT UIADD3 URZ, UPT, UPT, URZ, URZ, URZ ;  /* 0x000000fffffff290 */ /* 0x000fe4000fffe0ff */
[----:B------:R-:W-:Y:S01]  /*5c30*/  VOTEU.ANY UP1, P0 ;  /* 0x0000000000ff7886 */ /* 0x000fe20000020100 */
[----:B------:R-:W-:Y:S01]  /*5c40*/  PLOP3.LUT P0, PT, PT, PT, UP1, 0x80, 0x8 ;  /* 0x000000000008781c */ /* 0x000fe20003f0f018 */
[----:B------:R-:W-:Y:S06]  /*5c50*/  UP2UR UR4, UPR, URZ, 0x2 ;  /* 0x00000002ff047883 */ /* 0x000fec0008000000 */
[----:B------:R-:W-:Y:S06]  /*5c60*/  IMAD.U32 R61, RZ, RZ, UR4 ;  /* 0x00000004ff3d7e24 */ /* 0x000fec000f8e00ff */
[----:B------:R-:W-:Y:S02]  /*5c70*/  @P0 SHF.R.U32.HI R2, RZ, 0x10, R5 ;  /* 0x00000010ff020819 */ /* 0x000fe40000011605 */
[----:B------:R-:W-:Y:S02]  /*5c80*/  @P0 MOV R3, R4 ;  /* 0x0000000400030202 */ /* 0x000fe40000000f00 */
[----:B------:R-:W-:Y:S02]  /*5c90*/  @P0 R2UR UR4, R2 ;  /* 0x00000000020402ca */ /* 0x000fe400000e0000 */
[----:B------:R-:W-:Y:S02]  /*5ca0*/  @P0 LOP3.LUT R4, R5, 0xffff, RZ, 0xc0, !PT ;  /* 0x0000ffff05040812 */ /* 0x000fe400078ec0ff */
[----:B------:R-:W-:Y:S02]  /*5cb0*/  @P0 R2UR UR6, R3 ;  /* 0x00000000030602ca */ /* 0x000fe400000e0000 */
[----:B------:R-:W-:Y:S07]  /*5cc0*/  @P0 R2UR UR5, R4 ;  /* 0x00000000040502ca */ /* 0x000fee00000e0000 */
[----:B------:R-:W-:Y:S02]  /*5cd0*/  @UP1 UMOV UR7, UR4 ;  /* 0x0000000400071c82 */ /* 0x000fe40008000000 */
[----:B------:R-:W-:Y:S02]  /*5ce0*/  IMAD.U32 R59, RZ, RZ, UR7 ;  /* 0x00000007ff3b7e24 */ /* 0x000fe4000f8e00ff */
[----:B------:R-:W-:Y:S02]  /*5cf0*/  @UP1 UMOV UR38, UR6 ;  /* 0x0000000600261c82 */ /* 0x000fe40008000000 */
[----:B------:R-:W-:Y:S01]  /*5d00*/  @UP1 UMOV UR37, UR5 ;  /* 0x0000000500251c82 */ /* 0x000fe20008000000 */
[----:B-1----:R-:W-:Y:S05]  /*5d10*/  BRA.U !UP0, `(.L_x_102) ;  /* 0x0000000108cc7547 */ /* 0x002fea000b800000 */
[----:B------:R-:W1:Y:S01]  /*5d20*/  LDCU UR12, c[0x0][0xb20] ;  /* 0x00016400ff0c77ac */ /* 0x000e620008000800 */
[----:B------:R-:W-:Y:S02]  /*5d30*/  UIMAD.WIDE.U32 UR4, UR62, UR59, URZ ;  /* 0x0000003b3e0472a5 */ /* 0x000fe4000f8e00ff */
[----:B------:R-:W-:Y:S02]  /*5d40*/  UIMAD.WIDE.U32 UR6, UR63, UR56, URZ ;  /* 0x000000383f0672a5 */ /* 0x000fe4000f8e00ff */
[----:B------:R-:W-:Y:S02]  /*5d50*/  UISETP.NE.AND UP0, UPT, UR58, 0x1, UPT ;  /* 0x000000013a00788c */ /* 0x000fe4000bf05270 */
[----:B------:R-:W-:Y:S02]  /*5d60*/  UIMAD.WIDE.U32 UR8, UR37, UR59, URZ ;  /* 0x0000003b250872a5 */ /* 0x000fe4000f8e00ff */
[----:B------:R-:W-:Y:S02]  /*5d70*/  UIMAD.WIDE.U32 UR10, UR38, UR56, URZ ;  /* 0x00000038260a72a5 */ /* 0x000fe4000f8e00ff */
[----:B------:R-:W-:Y:S02]  /*5d80*/  UISETP.NE.AND UP1, UPT, UR43, 0x1, UPT ;  /* 0x000000012b00788c */ /* 0x000fe4000bf25270 */
[----:B------:R-:W-:Y:S01]  /*5d90*/  UISETP.NE.AND UP2, UPT, UR42, 0x1, UPT ;  /* 0x000000012a00788c */ /* 0x000fe2000bf45270 */
[----:B------:R-:W-:Y:S02]  /*5da0*/  UMOV UR4, UR5 ;  /* 0x0000000500047c82 */ /* 0x000fe40008000000 */
[----:B-1----:R-:W-:Y:S03]  /*5db0*/  USHF.R.U32.HI UR5, URZ, UR12, UR4 ;  /* 0x0000000cff057299 */ /* 0x002fe60008011604 */
[----:B------:R-:W-:Y:S02]  /*5dc0*/  UMOV UR4, UR7 ;  /* 0x0000000700047c82 */ /* 0x000fe40008000000 */
[----:B------:R-:W-:Y:S02]  /*5dd0*/  USHF.R.U32.HI UR7, URZ, UR57, UR4 ;  /* 0x00000039ff077299 */ /* 0x000fe40008011604 */
[----:B------:R-:W-:Y:S02]  /*5de0*/  USEL UR4, UR62, UR5, !UP0 ;  /* 0x000000053e047287 */ /* 0x000fe4000c000000 */
[----:B------:R-:W-:Y:S01]  /*5df0*/  USEL UR7, UR63, UR7, !UP1 ;  /* 0x000000073f077287 */ /* 0x000fe2000c800000 */
[----:B------:R-:W-:Y:S01]  /*5e00*/  UMOV UR5, UR9 ;  /* 0x0000000900057c82 */ /* 0x000fe20008000000 */
[----:B------:R-:W-:Y:S02]  /*5e10*/  UIMAD.WIDE.U32 UR8, UR4, UR40, URZ ;  /* 0x00000028040872a5 */ /* 0x000fe4000f8e00ff */
[----:B------:R-:W-:Y:S03]  /*5e20*/  USHF.R.U32.HI UR6, URZ, UR12, UR5 ;  /* 0x0000000cff067299 */ /* 0x000fe60008011605 */
[----:B------:R-:W-:Y:S01]  /*5e30*/  UMOV UR5, UR11 ;  /* 0x0000000b00057c82 */ /* 0x000fe20008000000 */
[----:B------:R-:W-:Y:S02]  /*5e40*/  UIMAD.WIDE.U32 UR10, UR7, UR40, URZ ;  /* 0x00000028070a72a5 */ /* 0x000fe4000f8e00ff */
[----:B------:R-:W-:Y:S02]  /*5e50*/  USHF.R.U32.HI UR12, URZ, UR57, UR5 ;  /* 0x00000039ff0c7299 */ /* 0x000fe40008011605 */
[----:B------:R-:W-:Y:S01]  /*5e60*/  USEL UR6, UR37, UR6, !UP0 ;  /* 0x0000000625067287 */ /* 0x000fe2000c000000 */
[----:B------:R-:W-:Y:S02]  /*5e70*/  UMOV UR5, UR9 ;  /* 0x0000000900057c82 */ /* 0x000fe40008000000 */
[----:B------:R-:W-:Y:S01]  /*5e80*/  UMOV UR10, UR11 ;  /* 0x0000000b000a7c82 */ /* 0x000fe20008000000 */
[----:B------:R-:W-:Y:S02]  /*5e90*/  @UP2 USHF.R.U32.HI UR4, URZ, UR41, UR5 ;  /* 0x00000029ff042299 */ /* 0x000fe40008011605 */
[----:B------:R-:W-:Y:S02]  /*5ea0*/  @UP2 USHF.R.U32.HI UR7, URZ, UR41, UR10 ;  /* 0x00000029ff072299 */ /* 0x000fe4000801160a */
[----:B------:R-:W-:Y:S02]  /*5eb0*/  UIMAD UR4, UR42, UR4, URZ ;  /* 0x000000042a0472a4 */ /* 0x000fe4000f8e02ff */
[----:B------:R-:W-:Y:S02]  /*5ec0*/  UIMAD.WIDE.U32 UR10, UR6, UR40, URZ ;  /* 0x00000028060a72a5 */ /* 0x000fe4000f8e00ff */
[----:B------:R-:W-:Y:S02]  /*5ed0*/  USEL UR5, UR38, UR12, !UP1 ;  /* 0x0000000c26057287 */ /* 0x000fe4000c800000 */
[----:B------:R-:W-:Y:S02]  /*5ee0*/  UIMAD UR8, UR42, UR7, URZ ;  /* 0x000000072a0872a4 */ /* 0x000fe4000f8e02ff */
[----:B------:R-:W-:Y:S03]  /*5ef0*/  UISETP.GE.AND UP0, UPT, UR6, UR4, UPT ;  /* 0x000000040600728c */ /* 0x000fe6000bf06270 */
[----:B------:R-:W-:Y:S01]  /*5f00*/  UMOV UR4, UR11 ;  /* 0x0000000b00047c82 */ /* 0x000fe20008000000 */
[----:B------:R-:W-:Y:S02]  /*5f10*/  UISETP.GE.OR UP0, UPT, UR5, UR8, UP0 ;  /* 0x000000080500728c */ /* 0x000fe40008706670 */
[----:B------:R-:W-:Y:S02]  /*5f20*/  USHF.R.U32.HI UR4, URZ, UR41, UR4 ;  /* 0x00000029ff047299 */ /* 0x000fe40008011604 */
[----:B------:R-:W-:Y:S02]  /*5f30*/  UIMAD.WIDE.U32 UR8, UR5, UR40, URZ ;  /* 0x00000028050872a5 */ /* 0x000fe4000f8e00ff */
[----:B------:R-:W-:Y:S02]  /*5f40*/  USEL UR11, UR6, UR4, !UP2 ;  /* 0x00000004060b7287 */ /* 0x000fe4000d000000 */
[----:B------:R-:W-:Y:S02]  /*5f50*/  UIADD3 UR8, UPT, UPT, -UR5, URZ, URZ ;  /* 0x000000ff05087290 */ /* 0x000fe4000fffe1ff */
[----:B------:R-:W-:Y:S01]  /*5f60*/  UIADD3 UR10, UPT, UPT, -UR11, URZ, URZ ;  /* 0x000000ff0b0a7290 */ /* 0x000fe2000fffe1ff */
[----:B------:R-:W-:Y:S01]  /*5f70*/  @!UP0 UMOV UR4, UR9 ;  /* 0x0000000900048c82 */ /* 0x000fe20008000000 */
[----:B------:R-:W-:Y:S02]  /*5f80*/  UIADD3 UR9, UPT, UPT, -UR6, URZ, URZ ;  /* 0x000000ff06097290 */ /* 0x000fe4000fffe1ff */
[----:B------:R-:W-:Y:S02]  /*5f90*/  @!UP0 USHF.R.U32.HI UR4, URZ, UR41, UR4 ;  /* 0x00000029ff048299 */ /* 0x000fe40008011604 */
[----:B------:R-:W-:Y:S02]  /*5fa0*/  UIMAD UR10, UR42, UR10, UR6 ;  /* 0x0000000a2a0a72a4 */ /* 0x000fe4000f8e0206 */
[----:B------:R-:W-:Y:S04]  /*5fb0*/  @!UP0 USEL UR4, UR5, UR4, !UP2 ;  /* 0x0000000405048287 */ /* 0x000fe8000d000000 */
[----:B------:R-:W-:Y:S02]  /*5fc0*/  @!UP0 UIMAD UR10, UR7, UR10, UR4 ;  /* 0x0000000a070a82a4 */ /* 0x000fe4000f8e0204 */
[----:B------:R-:W-:Y:S02]  /*5fd0*/  @!UP0 UIADD3 UR11, UPT, UPT, UR11, -UR4, URZ ;  /* 0x800000040b0b8290 */ /* 0x000fe4000fffe0ff */
[----:B------:R-:W-:Y:S02]  /*5fe0*/  UIMAD UR7, UR43, UR8, UR38 ;  /* 0x000000082b0772a4 */ /* 0x000fe4000f8e0226 */
[----:B------:R-:W-:Y:S02]  /*5ff0*/  @!UP0 UIMAD UR6, UR11, UR42, UR5 ;  /* 0x0000002a0b0682a4 */ /* 0x000fe4000f8e0205 */
[----:B------:R-:W-:Y:S01]  /*6000*/  UIMAD UR4, UR58, UR9, UR37 ;  /* 0x000000093a0472a4 */ /* 0x000fe2000f8e0225 */
[----:B------:R-:W-:Y:S02]  /*6010*/  @!UP0 UMOV UR5, UR10 ;  /* 0x0000000a00058c82 */ /* 0x000fe40008000000 */
[----:B------:R-:W-:Y:S02]  /*6020*/  UIMAD UR38, UR5, UR43, UR7 ;  /* 0x0000002b052672a4 */ /* 0x000fe4000f8e0207 */
[----:B------:R-:W-:Y:S11]  /*6030*/  UIMAD UR37, UR6, UR58, UR4 ;  /* 0x0000003a062572a4 */ /* 0x000ff6000f8e0204 */
[----:B------:R-:W-:Y:S01]  /*6040*/  @!UPT UIADD3 URZ, UPT, UPT, URZ, URZ, URZ ;  /* 0x000000fffffff290 */ /* 0x000fe2000fffe0ff */
.L_x_102:
[----:B------:R-:W-:Y:S01]  /*6050*/  UISETP.NE.AND UP0, UPT, UR39, 0x1, UPT ;  /* 0x000000012700788c */ /* 0x000fe2000bf05270 */
[----:B------:R-:W-:Y:S01]  /*6060*/  R2UR UR11, R60 ;  /* 0x000000003c0b72ca */ /* 0x000fe200000e0000 */
[----:B------:R-:W-:Y:S01]  /*6070*/  USHF.L.U32 UR50, UR20, 0x6, URZ ;  /* 0x0000000614327899 */ /* 0x000fe200080006ff */
[----:B------:R-:W-:Y:S01]  /*6080*/  IADD3 R55, PT, PT, R55, 0x1, RZ ;  /* 0x0000000137377810 */ /* 0x000fe20007ffe0ff */
[----:B------:R-:W-:Y:S07]  /*6090*/  USHF.L.U32 UR49, UR26, 0x6, URZ ;  /* 0x000000061a317899 */ /* 0x000fee00080006ff */
[----:B------:R-:W1:Y:S01]  /*60a0*/  @!UP0 LDCU.128 UR12, c[0x0][0xb10] ;  /* 0x00016200ff0c87ac */ /* 0x000e620008000c00 */
[----:B------:R-:W2:Y:S01]  /*60b0*/  @!UP0 LDCU UR5, c[0x0][0xb0c] ;  /* 0x00016180ff0587ac */ /* 0x000ea20008000800 */
[----:B------:R-:W3:Y:S01]  /*60c0*/  @!UP0 LDCU UR10, c[0x0][0xb20] ;  /* 0x00016400ff0a87ac */ /* 0x000ee20008000800 */
[----:B-1----:R-:W-:Y:S02]  /*60d0*/  UIMAD.WIDE.U32 UR8, UR38, UR12, URZ ;  /* 0x0000000c260872a5 */ /* 0x002fe4000f8e00ff */
[----:B------:R-:W-:Y:S02]  /*60e0*/  UIMAD.WIDE.U32 UR6, UR37, UR15, URZ ;  /* 0x0000000f250672a5 */ /* 0x000fe4000f8e00ff */
[----:B------:R-:W-:Y:S03]  /*60f0*/  @!UP0 UISETP.NE.AND UP1, UPT, UR14, 0x1, UPT ;  /* 0x000000010e00888c */ /* 0x000fe6000bf25270 */
[----:B------:R-:W-:Y:S01]  /*6100*/  @!UP0 UMOV UR4, UR9 ;  /* 0x0000000900048c82 */ /* 0x000fe20008000000 */
[----:B--2---:R-:W-:Y:S02]  /*6110*/  @!UP0 UISETP.NE.AND UP2, UPT, UR5, 0x1, UPT ;  /* 0x000000010500888c */ /* 0x004fe4000bf45270 */
[----:B------:R-:W-:Y:S01]  /*6120*/  @!UP0 USHF.R.U32.HI UR4, URZ, UR13, UR4 ;  /* 0x0000000dff048299 */ /* 0x000fe20008011604 */
[----:B------:R-:W-:Y:S02]  /*6130*/  @!UP0 UMOV UR6, UR7 ;  /* 0x0000000700068c82 */ /* 0x000fe40008000000 */
[----:B---3--:R-:W-:Y:S02]  /*6140*/  @!UP0 USHF.R.U32.HI UR6, URZ, UR10, UR6 ;  /* 0x0000000aff068299 */ /* 0x008fe40008011606 */
[----:B------:R-:W-:Y:S02]  /*6150*/  @!UP0 USEL UR7, UR38, UR4, !UP2 ;  /* 0x0000000426078287 */ /* 0x000fe4000d000000 */
[----:B------:R-:W-:Y:S04]  /*6160*/  @!UP0 USEL UR6, UR37, UR6, !UP1 ;  /* 0x0000000625068287 */ /* 0x000fe8000c800000 */
[----:B------:R-:W-:Y:S02]  /*6170*/  @!UP0 UIADD3 UR4, UPT, UPT, -UR7, UR6, URZ ;  /* 0x0000000607048290 */ /* 0x000fe4000fffe1ff */
[----:B------:R-:W-:Y:S02]  /*6180*/  @!UP0 UIADD3 UR6, UPT, UPT, UR7, -UR6, URZ ;  /* 0x8000000607068290 */ /* 0x000fe4000fffe0ff */
[----:B------:R-:W-:Y:S02]  /*6190*/  @!UP0 UIMAD UR38, UR4, UR5, UR38 ;  /* 0x00000005042682a4 */ /* 0x000fe4000f8e0226 */
[----:B------:R-:W-:Y:S02]  /*61a0*/  @!UP0 UIMAD UR37, UR6, UR14, UR37 ;  /* 0x0000000e062582a4 */ /* 0x000fe4000f8e0225 */
[----:B------:R-:W-:Y:S09]  /*61b0*/  ULOP3.LUT UP0, URZ, UR11, 0x90, URZ, 0xc0, !UPT ;  /* 0x000000900bff7892 */ /* 0x000ff2000f80c0ff */
[----:B------:R-:W-:Y:S05]  /*61c0*/  BRA.U !UP0, `(.L_x_103) ;  /* 0x00000001087c7547 */ /* 0x000fea000b800000 */
[----:B------:R-:W1:Y:S01]  /*61d0*/  LDCU.64 UR8, c[0x4][0x80] ;  /* 0x01001000ff0877ac */ /* 0x000e620008000a00 */
[----:B------:R-:W-:Y:S01]  /*61e0*/  MOV R2, 0x0 ;  /* 0x0000000000027802 */ /* 0x000fe20000000f00 */
[----:B------:R-:W-:Y:S02]  /*61f0*/  HFMA2 R12, -RZ, RZ, 0, 5.9604644775390625e-08 ;  /* 0x00000001ff0c7431 */ /* 0x000fe400000001ff */
[----:B------:R-:W-:Y:S01]  /*6200*/  IMAD.MOV.U32 R8, RZ, RZ, 0x70 ;  /* 0x00000070ff087424 */ /* 0x000fe200078e00ff */
[----:B------:R2:W3:Y:S01]  /*6210*/  LDC.64 R14, c[0x4][R2] ;  /* 0x01000000020e7b82 */ /* 0x0004e20000000a00 */
[----:B------:R-:W4:Y:S01]  /*6220*/  LDCU.64 UR6, c[0x4][0x88] ;  /* 0x01001100ff0677ac */ /* 0x000f220008000a00 */
[----:B------:R-:W-:Y:S01]  /*6230*/  IMAD.MOV.U32 R13, RZ, RZ, RZ ;  /* 0x000000ffff0d7224 */ /* 0x000fe200078e00ff */
[----:B------:R-:W2:Y:S01]  /*6240*/  LDCU.64 UR4, c[0x4][0x8] ;  /* 0x01000100ff0477ac */ /* 0x000ea20008000a00 */
[----:B-1----:R-:W-:Y:S01]  /*6250*/  MOV R5, UR9 ;  /* 0x0000000900057c02 */ /* 0x002fe20008000f00 */
[----:B------:R-:W-:Y:S01]  /*6260*/  IMAD.U32 R4, RZ, RZ, UR8 ;  /* 0x00000008ff047e24 */ /* 0x000fe2000f8e00ff */
[----:B----4-:R-:W-:Y:S01]  /*6270*/  MOV R7, UR7 ;  /* 0x0000000700077c02 */ /* 0x010fe20008000f00 */
[----:B------:R-:W-:Y:S01]  /*6280*/  IMAD.U32 R6, RZ, RZ, UR6 ;  /* 0x00000006ff067e24 */ /* 0x000fe2000f8e00ff */
[----:B--2---:R-:W-:Y:S01]  /*6290*/  MOV R11, UR5 ;  /* 0x00000005000b7c02 */ /* 0x004fe20008000f00 */
[----:B------:R-:W-:Y:S02]  /*62a0*/  IMAD.U32 R10, RZ, RZ, UR4 ;  /* 0x00000004ff0a7e24 */ /* 0x000fe4000f8e00ff */
[----:B------:R-:W-:Y:S07]  /*62b0*/  LEPC R20, `(.L_x_104) ;  /* 0x000000001014794e */ /* 0x000fee0000000000 */
[----:B---3-5:R-:W-:Y:S05]  /*62c0*/  CALL.ABS.NOINC R14 ;  /* 0x000000000e007343 */ /* 0x028fea0003c00000 */
.L_x_104:
[----:B------:R-:W1:Y:S01]  /*62d0*/  LDCU.64 UR8, c[0x4][0x80] ;  /* 0x01001000ff0877ac */ /* 0x000e620008000a00 */
[----:B------:R-:W2:Y:S01]  /*62e0*/  LDC.64 R2, c[0x4][R2] ;  /* 0x0100000002027b82 */ /* 0x000ea20000000a00 */
[----:B------:R-:W-:Y:S02]  /*62f0*/  HFMA2 R12, -RZ, RZ, 0, 5.9604644775390625e-08 ;  /* 0x00000001ff0c7431 */ /* 0x000fe400000001ff */
[----:B------:R-:W-:Y:S02]  /*6300*/  IMAD.MOV.U32 R8, RZ, RZ, 0x70 ;  /* 0x00000070ff087424 */ /* 0x000fe400078e00ff */
[----:B------:R-:W-:Y:S01]  /*6310*/  IMAD.MOV.U32 R13, RZ, RZ, RZ ;  /* 0x000000ffff0d7224 */ /* 0x000fe200078e00ff */
[----:B------:R-:W3:Y:S01]  /*6320*/  LDCU.64 UR6, c[0x4][0x88] ;  /* 0x01001100ff0677ac */ /* 0x000ee20008000a00 */
[----:B------:R-:W4:Y:S01]  /*6330*/  LDCU.64 UR4, c[0x4][0x8] ;  /* 0x01000100ff0477ac */ /* 0x000f220008000a00 */
[----:B-1----:R-:W-:Y:S02]  /*6340*/  MOV R4, UR8 ;  /* 0x0000000800047c02 */ /* 0x002fe40008000f00 */
[----:B------:R-:W-:Y:S02]  /*6350*/  MOV R5, UR9 ;  /* 0x0000000900057c02 */ /* 0x000fe40008000f00 */
[----:B---3--:R-:W-:Y:S01]  /*6360*/  MOV R7, UR7 ;  /* 0x0000000700077c02 */ /* 0x008fe20008000f00 */
[----:B------:R-:W-:Y:S01]  /*6370*/  IMAD.U32 R6, RZ, RZ, UR6 ;  /* 0x00000006ff067e24 */ /* 0x000fe2000f8e00ff */
[----:B----4-:R-:W-:Y:S01]  /*6380*/  MOV R11, UR5 ;  /* 0x00000005000b7c02 */ /* 0x010fe20008000f00 */
[----:B------:R-:W-:Y:S02]  /*6390*/  IMAD.U32 R10, RZ, RZ, UR4 ;  /* 0x00000004ff0a7e24 */ /* 0x000fe4000f8e00ff */
[----:B------:R-:W-:Y:S07]  /*63a0*/  LEPC R20, `(.L_x_103) ;  /* 0x000000001014794e */ /* 0x000fee0000000000 */
[----:B--2---:R-:W-:Y:S05]  /*63b0*/  CALL.ABS.NOINC R2 ;  /* 0x0000000002007343 */ /* 0x004fea0003c00000 */
.L_x_103:
[----:B------:R-:W-:Y:S02]  /*63c0*/  R2UR UR6, R52 ;  /* 0x00000000340672ca */ /* 0x000fe400000e0000 */
[----:B------:R-:W-:Y:S02]  /*63d0*/  R2UR UR5, R49 ;  /* 0x00000000310572ca */ /* 0x000fe400000e0000 */
[----:B------:R-:W-:Y:S02]  /*63e0*/  R2UR UR4, R48 ;  /* 0x00000000300472ca */ /* 0x000fe400000e0000 */
[----:B------:R-:W-:Y:S02]  /*63f0*/  ISETP.NE.U32.AND P4, PT, R42, RZ, PT ;  /* 0x000000ff2a00720c */ /* 0x000fe40003f85070 */
[----:B------:R-:W-:Y:S02]  /*6400*/  ISETP.NE.U32.AND P2, PT, RZ, UR60, PT ;  /* 0x0000003cff007c0c */ /* 0x000fe4000bf45070 */
[----:B------:R-:W-:Y:S02]  /*6410*/  ISETP.NE.AND.EX P4, PT, R43, RZ, PT, P4 ;  /* 0x000000ff2b00720c */ /* 0x000fe40003f85340 */
[----:B------:R-:W-:Y:S01]  /*6420*/  ISETP.NE.AND.EX P2, PT, RZ, UR61, PT, P2 ;  /* 0x0000003dff007c0c */ /* 0x000fe2000bf45320 */
[----:B------:R-:W-:Y:S02]  /*6430*/  UISETP.NE.AND UP2, UPT, UR6, URZ, UPT ;  /* 0x000000ff0600728c */ /* 0x000fe4000bf45270 */
[----:B------:R-:W-:Y:S04]  /*6440*/  UISETP.NE.U32.AND UP0, UPT, UR5, URZ, UPT ;  /* 0x000000ff0500728c */ /* 0x000fe8000bf05070 */
[----:B------:R-:W-:Y:S01]  /*6450*/  UISETP.NE.AND.EX UP1, UPT, UR4, URZ, UPT, UP0 ;  /* 0x000000ff0400728c */ /* 0x000fe2000bf25300 */
[----:B------:R-:W-:Y:S01]  /*6460*/  PLOP3.LUT P1, PT, PT, PT, UP2, 0x80, 0x8 ;  /* 0x000000000008781c */ /* 0x000fe20003f2f028 */
[----:B------:R-:W-:Y:S03]  /*6470*/  UPLOP3.LUT UP0, UPT, UPT, UPT, UPT, 0x40, 0x4 ;  /* 0x000000000004789c */ /* 0x000fe60003f0e870 */
[----:B------:R-:W-:Y:S06]  /*6480*/  @UP2 UPLOP3.LUT UP0, UPT, UPT, UPT, UP1, 0x80, 0x8 ;  /* 0x000000000008289c */ /* 0x000fec0003f0f010 */
[----:B------:R-:W-:Y:S01]  /*6490*/  PLOP3.LUT P0, PT, PT, PT, UP0, 0x80, 0x8 ;  /* 0x000000000008781c */ /* 0x000fe20003f0f008 */
[----:B------:R-:W-:Y:S01]  /*64a0*/  @!UPT UIADD3 URZ, UPT, UPT, URZ, URZ, URZ ;  /* 0x000000fffffff290 */ /* 0x000fe2000fffe0ff */
[----:B------:R-:W-:Y:S11]  /*64b0*/  BRA.U !UP1, `(.L_x_105) ;  /* 0x0000000109407547 */ /* 0x000ff6000b800000 */
[----:B------:R-:W-:Y:S01]  /*64c0*/  UISETP.NE.U32.AND UP0, UPT, UR60, URZ, UPT ;  /* 0x000000ff3c00728c */ /* 0x000fe2000bf05070 */
[----:B------:R-:W-:Y:S01]  /*64d0*/  R2UR UR6, R49 ;  /* 0x00000000310672ca */ /* 0x000fe200000e0000 */
[----:B------:R-:W1:Y:S01]  /*64e0*/  LDCU.64 UR8, c[0x0][0x358] ;  /* 0x00006b00ff0877ac */ /* 0x000e620008000a00 */
[----:B------:R-:W-:Y:S02]  /*64f0*/  HFMA2 R46, -RZ, RZ, 0, 5.9604644775390625e-08 ;  /* 0x00000001ff2e7431 */ /* 0x000fe400000001ff */
[----:B------:R-:W-:Y:S01]  /*6500*/  IMAD.MOV.U32 R0, RZ, RZ, 0x1 ;  /* 0x00000001ff007424 */ /* 0x000fe200078e00ff */
[----:B------:R-:W-:Y:S06]  /*6510*/  UISETP.NE.AND.EX UP0, UPT, UR61, URZ, UPT, UP0 ;  /* 0x000000ff3d00728c */ /* 0x000fec000bf05300 */
[----:B------:R-:W-:Y:S05]  /*6520*/  PLOP3.LUT P3, PT, PT, PT, UP0, 0x80, 0x8 ;  /* 0x000000000008781c */ /* 0x000fea0003f6f008 */
[----:B------:R-:W2:Y:S01]  /*6530*/  @UP0 LDCU.64 UR4, c[0x0][0x888] ;  /* 0x00011100ff0407ac */ /* 0x000ea20008000a00 */
[----:B------:R-:W-:Y:S07]  /*6540*/  @UP0 UIMAD UR6, UR36, UR6, URZ ;  /* 0x00000006240602a4 */ /* 0x000fee000f8e02ff */
[----:B------:R-:W-:Y:S01]  /*6550*/  @!P3 PRMT R46, R0, 0x7610, R46 ;  /* 0x00007610002eb816 */ /* 0x000fe2000000002e */
[----:B--2---:R-:W-:Y:S06]  /*6560*/  @UP0 UIMAD.WIDE UR4, UR6, 0x4, UR4 ;  /* 0x00000004060408a5 */ /* 0x004fec000f8e0204 */
[----:B-----5:R-:W-:Y:S02]  /*6570*/  IMAD.U32 R26, RZ, RZ, UR4 ;  /* 0x00000004ff1a7e24 */ /* 0x020fe4000f8e00ff */
[----:B------:R-:W-:Y:S03]  /*6580*/  IMAD.U32 R27, RZ, RZ, UR5 ;  /* 0x00000005ff1b7e24 */ /* 0x000fe6000f8e00ff */
[----:B------:R-:W2:Y:S02]  /*6590*/  @!UP0 LDCU UR4, c[0x0][0x880] ;  /* 0x00011000ff0487ac */ /* 0x000ea40008000800 */
[----:B-1----:R1:W5:Y:S02]  /*65a0*/  @P3 LDG.E R26, desc[UR8][R26.64] ;  /* 0x000000081a1a3981 */ /* 0x002364000c1e1900 */
[----:B-12---:R-:W-:Y:S02]  /*65b0*/  @!P3 MOV R26, UR4 ;  /* 0x00000004001abc02 */ /* 0x006fe40008000f00 */
.L_x_105:
[----:B------:R-:W-:Y:S05]  /*65c0*/  @!P4 BRA `(.L_x_106) ;  /* 0x000000000024c947 */ /* 0x000fea0003800000 */
[----:B------:R-:W-:Y:S01]  /*65d0*/  ISETP.NE.U32.AND P3, PT, R40, RZ, PT ;  /* 0x000000ff2800720c */ /* 0x000fe20003f65070 */
[----:B------:R-:W1:Y:S03]  /*65e0*/  LDCU.64 UR4, c[0x0][0x358] ;  /* 0x00006b00ff0477ac */ /* 0x000e660008000a00 */
[----:B------:R-:W-:Y:S11]  /*65f0*/  ISETP.NE.AND.EX P3, PT, R41, RZ, PT, P3 ;  /* 0x000000ff2900720c */ /* 0x000ff60003f65330 */
[----:B------:R-:W-:Y:S02]  /*6600*/  @!UPT UIADD3 URZ, UPT, UPT, URZ, URZ, URZ ;  /* 0x000000fffffff290 */ /* 0x000fe4000fffe0ff */
[----:B------:R-:W2:Y:S01]  /*6610*/  @P3 LDC.64 R2, c[0x0][0x8a8] ;  /* 0x00022a00ff023b82 */ /* 0x000ea20000000a00 */
[----:B------:R-:W-:Y:S04]  /*6620*/  @P3 IMAD R0, R42, UR36, RZ ;  /* 0x000000242a003c24 */ /* 0x000fe8000f8e02ff */
[----:B--2---:R-:W-:Y:S05]  /*6630*/  @P3 IMAD.WIDE R2, R0, 0x4, R2 ;  /* 0x0000000400023825 */ /* 0x004fea00078e0202 */
[----:B-1---5:R1:W5:Y:S02]  /*6640*/  @P3 LDG.E R24, desc[UR4][R2.64] ;  /* 0x0000000402183981 */ /* 0x022364000c1e1900 */
[----:B-1----:R-:W2:Y:S02]  /*6650*/  @!P3 LDC R24, c[0x0][0x8a0] ;  /* 0x00022800ff18bb82 */ /* 0x002ea40000000800 */
.L_x_106:
[----:B-----5:R-:W-:Y:S01]  /*6660*/  FSETP.NEU.AND P3, PT, R26, RZ, PT ;  /* 0x000000ff1a00720b */ /* 0x020fe20003f6d000 */
[----:B------:R-:W-:Y:S01]  /*6670*/  ULOP3.LUT UR4, UR54, 0x1, URZ, 0x3c, !UPT ;  /* 0x0000000136047892 */ /* 0x000fe2000f8e3cff */
[----:B------:R-:W-:Y:S01]  /*6680*/  SEL R4, RZ, 0xffffffff, P2 ;  /* 0xffffffffff047807 */ /* 0x000fe20001000000 */
[----:B------:R-:W-:Y:S01]  /*6690*/  IMAD.U32 R64, RZ, RZ, UR47 ;  /* 0x0000002fff407e24 */ /* 0x000fe2000f8e00ff */
[----:B------:R-:W-:Y:S01]  /*66a0*/  @P1 LOP3.LUT P2, RZ, R46, 0xff, RZ, 0xc0, !PT ;  /* 0x000000ff2eff1812 */ /* 0x000fe2000784c0ff */
[----:B------:R-:W-:Y:S01]  /*66b0*/  IMAD.SHL.U32 R66, R44, 0x2, RZ ;  /* 0x000000022c427824 */ /* 0x000fe200078e00ff */
[----:B------:R-:W-:Y:S01]  /*66c0*/  @P1 SEL R0, RZ, 0xffffffff, P3 ;  /* 0xffffffffff001807 */ /* 0x000fe20001800000 */
[----:B------:R-:W-:Y:S01]  /*66d0*/  IMAD.U32 R68, RZ, RZ, UR4 ;  /* 0x00000004ff447e24 */ /* 0x000fe2000f8e00ff */
[----:B------:R-:W-:Y:S01]  /*66e0*/  LEA R53, R22, UR45, 0x3 ;  /* 0x0000002d16357c11 */ /* 0x000fe2000f8e18ff */
[----:B------:R-:W-:Y:S01]  /*66f0*/  IMAD.SHL.U32 R64, R64, 0x1000, RZ ;  /* 0x0000100040407824 */ /* 0x000fe200078e00ff */
[----:B------:R-:W-:Y:S01]  /*6700*/  @P0 SEL R0, R4, R0, !P2 ;  /* 0x0000000004000207 */ /* 0x000fe20005000000 */
[----:B------:R-:W-:Y:S01]  /*6710*/  BSSY B1, `(.L_x_107) ;  /* 0x0000035000017945 */ /* 0x000fe20003800000 */
[----:B------:R-:W-:Y:S01]  /*6720*/  PLOP3.LUT P2, PT, PT, PT, UP1, 0x80, 0x8 ;  /* 0x000000000008781c */ /* 0x000fe20003f4f018 */
[----:B------:R-:W-:Y:S01]  /*6730*/  IMAD.MOV.U32 R67, RZ, RZ, 0x1 ;  /* 0x00000001ff437424 */ /* 0x000fe200078e00ff */
[----:B------:R-:W-:Y:S01]  /*6740*/  @P1 LOP3.LUT R0, R0, 0x1, RZ, 0xc0, !PT ;  /* 0x0000000100001812 */ /* 0x000fe200078ec0ff */
[----:B------:R-:W-:Y:S01]  /*6750*/  IMAD R25, R22, 0x20, R23 ;  /* 0x0000002016197824 */ /* 0x000fe200078e0217 */
[----:B------:R-:W-:Y:S01]  /*6760*/  LOP3.LUT P4, R54, R46, 0xff, RZ, 0xc0, !PT ;  /* 0x000000ff2e367812 */ /* 0x000fe2000788c0ff */
[----:B------:R-:W-:Y:S01]  /*6770*/  IMAD.U32 R65, RZ, RZ, UR47 ;  /* 0x0000002fff417e24 */ /* 0x000fe2000f8e00ff */
[----:B------:R-:W-:Y:S01]  /*6780*/  ISETP.NE.U32.OR P6, PT, R0, 0x1, !P1 ;  /* 0x000000010000780c */ /* 0x000fe20004fc5470 */
[----:B------:R-:W-:Y:S01]  /*6790*/  IMAD.U32 R0, RZ, RZ, UR47 ;  /* 0x0000002fff007e24 */ /* 0x000fe2000f8e00ff */
[----:B------:R-:W-:Y:S02]  /*67a0*/  SEL R3, RZ, 0xffffffff, P3 ;  /* 0xffffffffff037807 */ /* 0x000fe40001800000 */
[----:B------:R-:W-:Y:S02]  /*67b0*/  CS2R R38, SRZ ;  /* 0x0000000000267805 */ /* 0x000fe4000001ff00 */
[----:B------:R-:W-:Y:S02]  /*67c0*/  P2R R62, PR, RZ, 0x40 ;  /* 0x00000040ff3e7803 */ /* 0x000fe40000000000 */
[----:B------:R-:W-:Y:S02]  /*67d0*/  CS2R R36, SRZ ;  /* 0x0000000000247805 */ /* 0x000fe4000001ff00 */
[----:B------:R-:W-:Y:S02]  /*67e0*/  LEA R0, R0, UR45, 0x3 ;  /* 0x0000002d00007c11 */ /* 0x000fe4000f8e18ff */
[----:B------:R-:W-:Y:S02]  /*67f0*/  CS2R R30, SRZ ;  /* 0x00000000001e7805 */ /* 0x000fe4000001ff00 */
[----:B------:R-:W-:Y:S02]  /*6800*/  @P2 SEL R3, R4, R3, !P4 ;  /* 0x0000000304032207 */ /* 0x000fe40006000000 */
[----:B------:R-:W-:Y:S02]  /*6810*/  CS2R R28, SRZ ;  /* 0x00000000001c7805 */ /* 0x000fe4000001ff00 */
[----:B------:R-:W-:Y:S02]  /*6820*/  IADD3 R27, PT, PT, R64, UR45, R66 ;  /* 0x0000002d401b7c10 */ /* 0x000fe4000fffe042 */
[----:B------:R-:W-:Y:S02]  /*6830*/  LOP3.LUT R3, R3, 0x1, RZ, 0xc0, !PT ;  /* 0x0000000103037812 */ /* 0x000fe400078ec0ff */
[----:B------:R-:W-:Y:S02]  /*6840*/  @P6 SHF.L.U32 R2, R68, 0x1f, RZ ;  /* 0x0000001f44026819 */ /* 0x000fe400000006ff */
[----:B------:R-:W-:Y:S02]  /*6850*/  ISETP.NE.U32.AND P5, PT, R3, 0x1, PT ;  /* 0x000000010300780c */ /* 0x000fe40003fa5070 */
[----:B------:R1:W3:Y:S02]  /*6860*/  @P6 SYNCS.PHASECHK.TRANS64.TRYWAIT P1, [R0+URZ+0x30], R2 ;  /* 0x00003002000065a7 */ /* 0x0002e400080211ff */
[----:B------:R-:W-:Y:S02]  /*6870*/  P2R R69, PR, RZ, 0x20 ;  /* 0x00000020ff457803 */ /* 0x000fe40000000000 */
[----:B-1----:R-:W-:Y:S04]  /*6880*/  SHF.L.U32 R2, R57, 0x1f, RZ ;  /* 0x0000001f39027819 */ /* 0x002fe800000006ff */
[----:B------:R1:W4:Y:S01]  /*6890*/  SYNCS.PHASECHK.TRANS64.TRYWAIT P0, [R53+URZ+0x90], R2 ;  /* 0x00009002350075a7 */ /* 0x00032200080011ff */
[----:B---3--:R-:W-:Y:S01]  /*68a0*/  @P6 SEL R67, RZ, 0x1, !P1 ;  /* 0x00000001ff436807 */ /* 0x008fe20004800000 */
[----:B-1----:R-:W-:Y:S06]  /*68b0*/  @!P6 BRA `(.L_x_108) ;  /* 0x000000000068e947 */ /* 0x002fec0003800000 */
[----:B------:R-:W-:Y:S01]  /*68c0*/  LOP3.LUT P6, RZ, R45, 0x40, RZ, 0xc0, !PT ;  /* 0x000000402dff7812 */ /* 0x000fe200078cc0ff */
[----:B------:R-:W-:Y:S01]  /*68d0*/  VIADD R3, R27, 0x200 ;  /* 0x000002001b037836 */ /* 0x000fe20000000000 */
[----:B------:R-:W-:Y:S01]  /*68e0*/  ISETP.NE.AND P2, PT, R67, RZ, PT ;  /* 0x000000ff4300720c */ /* 0x000fe20003f45270 */
[----:B------:R-:W-:Y:S01]  /*68f0*/  BSSY B0, `(.L_x_109) ;  /* 0x000000d000007945 */ /* 0x000fe20003800000 */
[----:B------:R-:W-:Y:S01]  /*6900*/  PLOP3.LUT P1, PT, PT, PT, PT, 0x8, 0x80 ;  /* 0x000000000080781c */ /* 0x000fe20003f2e170 */
[----:B------:R-:W-:Y:S01]  /*6910*/  @P5 VIADD R4, R27, 0x210 ;  /* 0x000002101b045836 */ /* 0x000fe20000000000 */
[----:B------:R-:W-:Y:S02]  /*6920*/  @P5 PLOP3.LUT P1, PT, P6, PT, PT, 0x80, 0x8 ;  /* 0x000000000008581c */ /* 0x000fe4000372f070 */
[----:B------:R-:W-:Y:S02]  /*6930*/  CS2R R38, SRZ ;  /* 0x0000000000267805 */ /* 0x000fe4000001ff00 */
[----:B------:R-:W-:Y:S02]  /*6940*/  CS2R R36, SRZ ;  /* 0x0000000000247805 */ /* 0x000fe4000001ff00 */
[----:B------:R-:W-:Y:S02]  /*6950*/  CS2R R30, SRZ ;  /* 0x00000000001e7805 */ /* 0x000fe4000001ff00 */
[----:B------:R-:W-:Y:S05]  /*6960*/  CS2R R28, SRZ ;  /* 0x00000000001c7805 */ /* 0x000fea000001ff00 */
[----:B------:R-:W-:Y:S01]  /*6970*/  @P1 VIADD R4, R3, 0xfffffff0 ;  /* 0xfffffff003041836 */ /* 0x000fe20000000000 */
[----:B------:R-:W-:Y:S06]  /*6980*/  @P2 BRA `(.L_x_110) ;  /* 0x00000000000c2947 */ /* 0x000fec0003800000 */
[----:B------:R-:W-:Y:S04]  /*6990*/  SHF.L.U32 R3, R68, 0x1f, RZ ;  /* 0x0000001f44037819 */ /* 0x000fe800000006ff */
[----:B------:R-:W1:Y:S02]  /*69a0*/  SYNCS.PHASECHK.TRANS64.TRYWAIT P1, [R0+URZ+0x30], R3 ;  /* 0x00003003000075a7 */ /* 0x000e6400080211ff */
[----:B-1----:R-:W-:Y:S05]  /*69b0*/  @!P1 BRA `(.L_x_111) ;  /* 0x0000001c00ec9947 */ /* 0x002fea0003800000 */
.L_x_110:
[----:B------:R-:W-:Y:S05]  /*69c0*/  BSYNC B0 ;  /* 0x0000000000007941 */ /* 0x000fea0003800000 */
.L_x_109:
[----:B------:R-:W-:Y:S01]  /*69d0*/  UIADD3 UR4, UPT, UPT, UR47, 0x1, URZ ;  /* 0x000000012f047890 */ /* 0x000fe2000fffe0ff */
[----:B------:R-:W-:Y:S03]  /*69e0*/  ISETP.NE.AND P1, PT, R69, RZ, PT ;  /* 0x000000ff4500720c */ /* 0x000fe60003f25270 */
[----:B------:R-:W-:Y:S04]  /*69f0*/  UISETP.NE.AND UP0, UPT, UR4, 0x3, UPT ;  /* 0x000000030400788c */ /* 0x000fe8000bf05270 */
[----:B------:R-:W-:Y:S02]  /*6a00*/  USEL UR5, URZ, 0x1, UP0 ;  /* 0x00000001ff057887 */ /* 0x000fe40008000000 */
[----:B------:R-:W-:Y:S04]  /*6a10*/  USEL UR4, UR4, URZ, UP0 ;  /* 0x000000ff04047287 */ /* 0x000fe80008000000 */
[----:B------:R3:W1:Y:S01]  /*6a20*/  @P1 LDS.128 R36, [R4] ;  /* 0x0000000004241984 */ /* 0x0006620000000c00 */
[----:B------:R-:W-:Y:S01]  /*6a30*/  LOP3.LUT R68, R68, UR5, RZ, 0x3c, !PT ;  /* 0x0000000544447c12 */ /* 0x000fe2000f8e3cff */
[----:B------:R-:W-:Y:S02]  /*6a40*/  IMAD.U32 R65, RZ, RZ, UR4 ;  /* 0x00000004ff417e24 */ /* 0x000fe4000f8e00ff */
[----:B------:R3:W1:Y:S04]  /*6a50*/  @P1 LDS.128 R28, [R27+0x200] ;  /* 0x000200001b1c1984 */ /* 0x0006680000000c00 */
.L_x_108:
[----:B------:R-:W-:Y:S05]  /*6a60*/  BSYNC B1 ;  /* 0x0000000000017941 */ /* 0x000fea0003800000 */
.L_x_107:
[----:B-1----:R-:W-:Y:S04]  /*6a70*/  SHF.R.U32.HI R0, RZ, 0x15, R25 ;  /* 0x00000015ff007819 */ /* 0x002fe80000011619 */
[----:B------:R-:W-:Y:S01]  /*6a80*/  LOP3.LUT P1, RZ, R0, 0x3, R47, 0x48, !PT ;  /* 0x0000000300ff7812 */ /* 0x000fe2000782482f */
[----:B------:R-:W-:Y:S01]  /*6a90*/  @!UPT UIADD3 URZ, UPT, UPT, URZ, URZ, URZ ;  /* 0x000000fffffff290 */ /* 0x000fe2000fffe0ff */
[----:B----4-:R-:W-:Y:S11]  /*6aa0*/  @P0 BRA `(.L_x_112) ;  /* 0x0000000000080947 */ /* 0x010ff60003800000 */
[----:B------:R-:W1:Y:S02]  /*6ab0*/  SYNCS.PHASECHK.TRANS64.TRYWAIT P0, [R53+URZ+0x90], R2 ;  /* 0x00009002350075a7 */ /* 0x000e6400080011ff */
[----:B-1----:R-:W-:Y:S05]  /*6ac0*/  @!P0 BRA `(.L_x_113) ;  /* 0x0000001c00bc8947 */ /* 0x002fea0003800000 */
.L_x_112:
[----:B------:R-:W-:Y:S05]  /*6ad0*/  @!P1 BRA `(.L_x_114) ;  /* 0x0000000000409947 */ /* 0x000fea0003800000 */
[----:B------:R-:W4:Y:S01]  /*6ae0*/  LDCU.64 UR8, c[0x4][0x70] ;  /* 0x01000e00ff0877ac */ /* 0x000f220008000a00 */
[----:B------:R-:W-:Y:S01]  /*6af0*/  MOV R3, 0x0 ;  /* 0x0000000000037802 */ /* 0x000fe20000000f00 */
[----:B------:R-:W-:Y:S02]  /*6b00*/  HFMA2 R12, -RZ, RZ, 0, 5.9604644775390625e-08 ;  /* 0x00000001ff0c7431 */ /* 0x000fe400000001ff */
[----:B------:R-:W-:Y:S02]  /*6b10*/  IMAD.MOV.U32 R8, RZ, RZ, 0x192 ;  /* 0x00000192ff087424 */ /* 0x000fe400078e00ff */
[----:B------:R-:W-:Y:S01]  /*6b20*/  IMAD.MOV.U32 R13, RZ, RZ, RZ ;  /* 0x000000ffff0d7224 */ /* 0x000fe200078e00ff */
[----:B------:R-:W5:Y:S01]  /*6b30*/  LDCU.64 UR6, c[0x4][0x78] ;  /* 0x01000f00ff0677ac */ /* 0x000f620008000a00 */
[----:B-1----:R-:W1:Y:S01]  /*6b40*/  LDC.64 R2, c[0x4][R3] ;  /* 0x0100000003027b82 */ /* 0x002e620000000a00 */
[----:B------:R-:W2:Y:S01]  /*6b50*/  LDCU.64 UR4, c[0x4][0x10] ;  /* 0x01000200ff0477ac */ /* 0x000ea20008000a00 */
[----:B----4-:R-:W-:Y:S01]  /*6b60*/  MOV R5, UR9 ;  /* 0x0000000900057c02 */ /* 0x010fe20008000f00 */
[----:B---3--:R-:W-:Y:S01]  /*6b70*/  IMAD.U32 R4, RZ, RZ, UR8 ;  /* 0x00000008ff047e24 */ /* 0x008fe2000f8e00ff */
[----:B-----5:R-:W-:Y:S01]  /*6b80*/  MOV R7, UR7 ;  /* 0x0000000700077c02 */ /* 0x020fe20008000f00 */
[----:B------:R-:W-:Y:S01]  /*6b90*/  IMAD.U32 R6, RZ, RZ, UR6 ;  /* 0x00000006ff067e24 */ /* 0x000fe2000f8e00ff */
[----:B--2---:R-:W-:Y:S01]  /*6ba0*/  MOV R11, UR5 ;  /* 0x00000005000b7c02 */ /* 0x004fe20008000f00 */
[----:B------:R-:W-:Y:S02]  /*6bb0*/  IMAD.U32 R10, RZ, RZ, UR4 ;  /* 0x00000004ff0a7e24 */ /* 0x000fe4000f8e00ff */
[----:B------:R-:W-:Y:S07]  /*6bc0*/  LEPC R20, `(.L_x_114) ;  /* 0x000000001014794e */ /* 0x000fee0000000000 */
[----:B-1----:R-:W-:Y:S05]  /*6bd0*/  CALL.ABS.NOINC R2 ;  /* 0x0000000002007343 */ /* 0x002fea0003c00000 */
.L_x_114:
[----:B------:R-:W-:Y:S05]  /*6be0*/  WARPSYNC.ALL ;  /* 0x0000000000007948 */ /* 0x000fea0003800000 */
[----:B------:R-:W-:Y:S01]  /*6bf0*/  R2UR UR4, R25 ;  /* 0x00000000190472ca */ /* 0x000fe200000e0000 */
[--C-:B------:R-:W-:Y:S01]  /*6c00*/  HADD2.F32 R3, -RZ, R28.reuse.H0_H0 ;  /* 0x2000001cff037230 */ /* 0x100fe20000004100 */
[----:B------:R-:W-:Y:S01]  /*6c10*/  MOV R63, 0x10 ;  /* 0x00000010003f7802 */ /* 0x000fe20000000f00 */
[--C-:B------:R-:W-:Y:S01]  /*6c20*/  HADD2.F32 R20, -RZ, R29.reuse.H0_H0 ;  /* 0x2000001dff147230 */ /* 0x100fe20000004100 */
[----:B------:R-:W-:Y:S01]  /*6c30*/  LOP3.LUT P6, RZ, R45, 0x40, RZ, 0xc0, !PT ;  /* 0x000000402dff7812 */ /* 0x000fe200078cc0ff */
[----:B------:R-:W-:Y:S01]  /*6c40*/  HADD2.F32 R21, -RZ, R29.H1_H1 ;  /* 0x3000001dff157230 */ /* 0x000fe20000004100 */
[----:B------:R-:W-:Y:S01]  /*6c50*/  ISETP.NE.AND P0, PT, R58, RZ, PT ;  /* 0x000000ff3a00720c */ /* 0x000fe20003f05270 */
[----:B------:R-:W-:Y:S01]  /*6c60*/  BSSY.RECONVERGENT B0, `(.L_x_115) ;  /* 0x0000051000007945 */ /* 0x000fe20003800200 */
[----:B------:R-:W-:Y:S05]  /*6c70*/  SEL R63, R63, 0xfffffff0, !P6 ;  /* 0xfffffff03f3f7807 */ /* 0x000fea0007000000 */
[----:B---3--:R-:W2:Y:S02]  /*6c80*/  LDTM.x16 R4, tmem[UR4] ;  /* 0x00000004000479ee */ /* 0x008ea40008240000 */
[C---:B--2---:R-:W-:Y:S01]  /*6c90*/  FMUL R0, R24.reuse, R4 ;  /* 0x0000000418007220 */ /* 0x044fe20000400000 */
[----:B------:R-:W-:Y:S02]  /*6ca0*/  HADD2.F32 R4, -RZ, R28.H1_H1 ;  /* 0x3000001cff047230 */ /* 0x000fe40000004100 */
[C---:B-1----:R-:W-:Y:S01]  /*6cb0*/  FMUL R2, R24.reuse, R5 ;  /* 0x0000000518027220 */ /* 0x042fe20000400000 */
[----:B------:R-:W-:Y:S01]  /*6cc0*/  FMUL R7, R24, R7 ;  /* 0x0000000718077220 */ /* 0x000fe20000400000 */
[----:B------:R-:W-:Y:S01]  /*6cd0*/  FFMA R0, R26, R3, R0 ;  /* 0x000000031a007223 */ /* 0x000fe20000000000 */
[----:B------:R-:W-:Y:S01]  /*6ce0*/  FMUL R3, R24, R6 ;  /* 0x0000000618037220 */ /* 0x000fe20000400000 */
[----:B------:R-:W-:Y:S01]  /*6cf0*/  FFMA R2, R26, R4, R2 ;  /* 0x000000041a027223 */ /* 0x000fe20000000002 */
[C---:B------:R-:W-:Y:S01]  /*6d00*/  FMUL R4, R24.reuse, R8 ;  /* 0x0000000818047220 */ /* 0x040fe20000400000 */
[C---:B------:R-:W-:Y:S01]  /*6d10*/  FMUL R8, R24.reuse, R12 ;  /* 0x0000000c18087220 */ /* 0x040fe20000400000 */
[----:B------:R-:W-:Y:S01]  /*6d20*/  FMUL R12, R24, R16 ;  /* 0x00000010180c7220 */ /* 0x000fe20000400000 */
[--C-:B------:R-:W-:Y:S01]  /*6d30*/  HADD2.F32 R16, -RZ, R30.reuse.H0_H0 ;  /* 0x2000001eff107230 */ /* 0x100fe20000004100 */
[----:B------:R-:W-:Y:S01]  /*6d40*/  F2FP.F16.F32.PACK_AB R32, R2, R0 ;  /* 0x000000000220723e */ /* 0x000fe200000000ff */
[----:B------:R-:W-:Y:S02]  /*6d50*/  HADD2.F32 R0, -RZ, R30.H1_H1 ;  /* 0x3000001eff007230 */ /* 0x000fe40000004100 */
[----:B------:R-:W-:Y:S01]  /*6d60*/  FMUL R5, R24, R9 ;  /* 0x0000000918057220 */ /* 0x000fe20000400000 */
[C---:B------:R-:W-:Y:S01]  /*6d70*/  FFMA R3, R26.reuse, R20, R3 ;  /* 0x000000141a037223 */ /* 0x040fe20000000003 */
[C---:B------:R-:W-:Y:S01]  /*6d80*/  FFMA R7, R26.reuse, R21, R7 ;  /* 0x000000151a077223 */ /* 0x040fe20000000007 */
[--C-:B------:R-:W-:Y:S02]  /*6d90*/  HADD2.F32 R2, -RZ, R31.reuse.H0_H0 ;  /* 0x2000001fff027230 */ /* 0x100fe40000004100 */
[----:B------:R-:W-:Y:S01]  /*6da0*/  FFMA R4, R26, R16, R4 ;  /* 0x000000101a047223 */ /* 0x000fe20000000004 */
[----:B------:R-:W-:Y:S01]  /*6db0*/  FMUL R6, R24, R10 ;  /* 0x0000000a18067220 */ /* 0x000fe20000400000 */
[----:B------:R-:W-:Y:S01]  /*6dc0*/  FFMA R5, R26, R0, R5 ;  /* 0x000000001a057223 */ /* 0x000fe20000000005 */
[----:B------:R-:W-:Y:S02]  /*6dd0*/  HADD2.F32 R16, -RZ, R31.H1_H1 ;  /* 0x3000001fff107230 */ /* 0x000fe40000004100 */
[----:B------:R-:W-:Y:S01]  /*6de0*/  FMUL R11, R24, R11 ;  /* 0x0000000b180b7220 */ /* 0x000fe20000400000 */
[--C-:B------:R-:W-:Y:S02]  /*6df0*/  HADD2.F32 R0, -RZ, R36.reuse.H0_H0 ;  /* 0x20000024ff007230 */ /* 0x100fe40000004100 */
[C---:B------:R-:W-:Y:S01]  /*6e00*/  FFMA R6, R26.reuse, R2, R6 ;  /* 0x000000021a067223 */ /* 0x040fe20000000006 */
[----:B------:R-:W-:Y:S01]  /*6e10*/  F2FP.F16.F32.PACK_AB R33, R7, R3 ;  /* 0x000000030721723e */ /* 0x000fe200000000ff */
[----:B------:R-:W-:Y:S02]  /*6e20*/  HADD2.F32 R2, -RZ, R36.H1_H1 ;  /* 0x30000024ff027230 */ /* 0x000fe40000004100 */
[----:B------:R-:W-:Y:S01]  /*6e30*/  FFMA R11, R26, R16, R11 ;  /* 0x000000101a0b7223 */ /* 0x000fe2000000000b */
[----:B------:R-:W-:Y:S01]  /*6e40*/  FMUL R9, R24, R13 ;  /* 0x0000000d18097220 */ /* 0x000fe20000400000 */
[--C-:B------:R-:W-:Y:S02]  /*6e50*/  HADD2.F32 R3, -RZ, R37.reuse.H0_H0 ;  /* 0x20000025ff037230 */ /* 0x100fe40000004100 */
[----:B------:R-:W-:Y:S01]  /*6e60*/  FFMA R8, R26, R0, R8 ;  /* 0x000000001a087223 */ /* 0x000fe20000000008 */
[C---:B------:R-:W-:Y:S01]  /*6e70*/  FMUL R10, R24.reuse, R14 ;  /* 0x0000000e180a7220 */ /* 0x040fe20000400000 */
[----:B------:R-:W-:Y:S02]  /*6e80*/  HADD2.F32 R0, -RZ, R37.H1_H1 ;  /* 0x30000025ff007230 */ /* 0x000fe40000004100 */
[----:B------:R-:W-:Y:S01]  /*6e90*/  FMUL R15, R24, R15 ;  /* 0x0000000f180f7220 */ /* 0x000fe20000400000 */
[C---:B------:R-:W-:Y:S01]  /*6ea0*/  FFMA R9, R26.reuse, R2, R9 ;  /* 0x000000021a097223 */ /* 0x040fe20000000009 */
[C---:B------:R-:W-:Y:S01]  /*6eb0*/  FFMA R10, R26.reuse, R3, R10 ;  /* 0x000000031a0a7223 */ /* 0x040fe2000000000a */
[--C-:B------:R-:W-:Y:S01]  /*6ec0*/  HADD2.F32 R2, -RZ, R38.reuse.H0_H0 ;  /* 0x20000026ff027230 */ /* 0x100fe20000004100 */
[----:B------:R-:W-:Y:S01]  /*6ed0*/  F2FP.F16.F32.PACK_AB R34, R5, R4 ;  /* 0x000000040522723e */ /* 0x000fe200000000ff */
[----:B------:R-:W-:Y:S02]  /*6ee0*/  HADD2.F32 R3, -RZ, R38.H1_H1 ;  /* 0x30000026ff037230 */ /* 0x000fe40000004100 */
[----:B------:R-:W-:Y:S01]  /*6ef0*/  FFMA R15, R26, R0, R15 ;  /* 0x000000001a0f7223 */ /* 0x000fe2000000000f */
[C---:B------:R-:W-:Y:S01]  /*6f00*/  FMUL R13, R24.reuse, R17 ;  /* 0x00000011180d7220 */ /* 0x040fe20000400000 */
[--C-:B------:R-:W-:Y:S02]  /*6f10*/  HADD2.F32 R4, -RZ, R39.reuse.H0_H0 ;  /* 0x20000027ff047230 */ /* 0x100fe40000004100 */
[C---:B------:R-:W-:Y:S01]  /*6f20*/  FMUL R14, R24.reuse, R18 ;  /* 0x00000012180e7220 */ /* 0x040fe20000400000 */
[----:B------:R-:W-:Y:S02]  /*6f30*/  HADD2.F32 R0, -RZ, R39.H1_H1 ;  /* 0x30000027ff007230 */ /* 0x000fe40000004100 */
[----:B------:R-:W-:Y:S01]  /*6f40*/  FMUL R19, R24, R19 ;  /* 0x0000001318137220 */ /* 0x000fe20000400000 */
[----:B------:R-:W-:Y:S01]  /*6f50*/  F2FP.F16.F32.PACK_AB R35, R11, R6 ;  /* 0x000000060b23723e */ /* 0x000fe200000000ff */
[C---:B------:R-:W-:Y:S01]  /*6f60*/  FFMA R12, R26.reuse, R2, R12 ;  /* 0x000000021a0c7223 */ /* 0x040fe2000000000c */
[C---:B------:R-:W-:Y:S01]  /*6f70*/  FFMA R13, R26.reuse, R3, R13 ;  /* 0x000000031a0d7223 */ /* 0x040fe2000000000d */
[C---:B------:R-:W-:Y:S01]  /*6f80*/  FFMA R14, R26.reuse, R4, R14 ;  /* 0x000000041a0e7223 */ /* 0x040fe2000000000e */
[----:B------:R-:W-:Y:S01]  /*6f90*/  FFMA R19, R26, R0, R19 ;  /* 0x000000001a137223 */ /* 0x000fe20000000013 */
[----:B------:R1:W-:Y:S01]  /*6fa0*/  STS.128 [R27+0x200], R32 ;  /* 0x000200201b007388 */ /* 0x0003e20000000c00 */
[----:B------:R-:W-:Y:S02]  /*6fb0*/  F2FP.F16.F32.PACK_AB R8, R9, R8 ;  /* 0x000000080908723e */ /* 0x000fe400000000ff */
[----:B------:R-:W-:Y:S02]  /*6fc0*/  F2FP.F16.F32.PACK_AB R9, R15, R10 ;  /* 0x0000000a0f09723e */ /* 0x000fe400000000ff */
[----:B------:R-:W-:Y:S02]  /*6fd0*/  F2FP.F16.F32.PACK_AB R10, R13, R12 ;  /* 0x0000000c0d0a723e */ /* 0x000fe400000000ff */
[----:B------:R-:W-:Y:S02]  /*6fe0*/  F2FP.F16.F32.PACK_AB R11, R19, R14 ;  /* 0x0000000e130b723e */ /* 0x000fe400000000ff */
[----:B------:R-:W-:Y:S05]  /*6ff0*/  IADD3 R0, PT, PT, R27, R63, RZ ;  /* 0x0000003f1b007210 */ /* 0x000fea0007ffe0ff */
[----:B------:R1:W-:Y:S01]  /*7000*/  STS.128 [R0+0x200], R8 ;  /* 0x0002000800007388 */ /* 0x0003e20000000c00 */
[----:B------:R-:W-:Y:S01]  /*7010*/  @!PT LDS RZ, [RZ] ;  /* 0x00000000fffff984 */ /* 0x000fe20000000800 */
[----:B------:R-:W-:Y:S01]  /*7020*/  @!PT LDS RZ, [RZ] ;  /* 0x00000000fffff984 */ /* 0x000fe20000000800 */
[----:B------:R-:W-:Y:S01]  /*7030*/  @!PT LDS RZ, [RZ] ;  /* 0x00000000fffff984 */ /* 0x000fe20000000800 */
[----:B------:R-:W-:Y:S01]  /*7040*/  @!PT LDS RZ, [RZ] ;  /* 0x00000000fffff984 */ /* 0x000fe20000000800 */
[----:B------:R2:W-:Y:S07]  /*7050*/  MEMBAR.ALL.CTA ;  /* 0x0000000000007992 */ /* 0x0005ee0000008000 */
[----:B--2---:R-:W2:Y:S02]  /*7060*/  FENCE.VIEW.ASYNC.S ;  /* 0x00000000000073c6 */ /* 0x004ea40000000000 */
[----:B--2---:R-:W-:Y:S06]  /*7070*/  BAR.SYNC.DEFER_BLOCKING 0x1, 0x80 ;  /* 0x0042000000007b1d */ /* 0x004fec0000010000 */
[----:B------:R-:W-:Y:S05]  /*7080*/  @P0 BRA `(.L_x_116) ;  /* 0x0000000000380947 */ /* 0x000fea0003800000 */
[----:B------:R-:W2:Y:S01]  /*7090*/  LDCU.64 UR6, c[0x0][0x348] ;  /* 0x00006900ff0677ac */ /* 0x000ea20008000a00 */
[----:B------:R-:W-:Y:S01]  /*70a0*/  R2UR UR5, R64 ;  /* 0x00000000400572ca */ /* 0x000fe200000e0000 */
[----:B------:R-:W-:Y:S01]  /*70b0*/  UMOV UR51, UR36 ;  /* 0x0000002400337c82 */ /* 0x000fe20008000000 */
[----:B------:R-:W-:Y:S01]  /*70c0*/  UIADD3 UR9, UPT, UPT, UR49, 0x20, URZ ;  /* 0x0000002031097890 */ /* 0x000fe2000fffe0ff */
[----:B------:R-:W-:Y:S01]  /*70d0*/  UMOV UR10, UR50 ;  /* 0x00000032000a7c82 */ /* 0x000fe20008000000 */
[----:B------:R-:W-:Y:S09]  /*70e0*/  UMOV UR11, UR36 ;  /* 0x00000024000b7c82 */ /* 0x000ff20008000000 */
[----:B------:R-:W-:Y:S02]  /*70f0*/  UIADD3 UR5, UPT, UPT, UR45, UR5, URZ ;  /* 0x000000052d057290 */ /* 0x000fe4000fffe0ff */
[----:B--2---:R-:W-:Y:S02]  /*7100*/  UIADD3 UR4, UP0, UPT, UR6, 0x680, URZ ;  /* 0x0000068006047890 */ /* 0x004fe4000ff1e0ff */
[----:B------:R-:W-:Y:S02]  /*7110*/  UIADD3 UR48, UPT, UPT, UR5, 0x200, URZ ;  /* 0x0000020005307890 */ /* 0x000fe4000fffe0ff */
[----:B------:R-:W-:Y:S02]  /*7120*/  UIADD3 UR8, UPT, UPT, UR5, 0xa00, URZ ;  /* 0x00000a0005087890 */ /* 0x000fe4000fffe0ff */
[----:B------:R-:W-:Y:S09]  /*7130*/  UIADD3.X UR5, UPT, UPT, URZ, UR7, URZ, UP0, !UPT ;  /* 0x00000007ff057290 */ /* 0x000ff200087fe4ff */
[----:B------:R2:W-:Y:S01]  /*7140*/  UTMASTG.3D [UR48], [UR4] ;  /* 0x00000030040073b5 */ /* 0x0005e20008010000 */
[----:B------:R2:W-:Y:S02]  /*7150*/  UTMASTG.3D [UR8], [UR4] ;  /* 0x00000008040073b5 */ /* 0x0005e40008010000 */
[----:B--2---:R0:W-:Y:S02]  /*7160*/  UTMACMDFLUSH ;  /* 0x00000000000079b7 */ /* 0x0041e40000000000 */
.L_x_116:
[----:B------:R-:W-:Y:S05]  /*7170*/  BSYNC.RECONVERGENT B0 ;  /* 0x0000000000007941 */ /* 0x000fea0003800200 */
.L_x_115:
[----:B------:R-:W-:Y:S01]  /*7180*/  UIADD3 UR46, UPT, UPT, UR47, 0x1, URZ ;  /* 0x000000012f2e7890 */ /* 0x000fe2000fffe0ff */
[----:B------:R-:W-:Y:S03]  /*7190*/  BSSY.RECONVERGENT B0, `(.L_x_117) ;  /* 0x0000005000007945 */ /* 0x000fe60003800200 */
[----:B------:R-:W-:Y:S04]  /*71a0*/  UISETP.NE.AND UP0, UPT, UR46, 0x3, UPT ;  /* 0x000000032e00788c */ /* 0x000fe8000bf05270 */
[----:B------:R-:W-:Y:S01]  /*71b0*/  USEL UR44, UR46, URZ, UP0 ;  /* 0x000000ff2e2c7287 */ /* 0x000fe20008000000 */
[----:B------:R-:W-:Y:S11]  /*71c0*/  @P0 BRA `(.L_x_118) ;  /* 0x0000000000040947 */ /* 0x000ff60003800000 */
[----:B------:R-:W-:Y:S04]  /*71d0*/  DEPBAR.LE SB0, 0x1 ;  /* 0x000080400000791a */ /* 0x000fe80000000000 */
.L_x_118:
[----:B------:R-:W-:Y:S05]  /*71e0*/  BSYNC.RECONVERGENT B0 ;  /* 0x0000000000007941 */ /* 0x000fea0003800200 */
.L_x_117:
[----:B------:R-:W-:Y:S01]  /*71f0*/  BAR.SYNC.DEFER_BLOCKING 0x1, 0x80 ;  /* 0x0042000000007b1d */ /* 0x000fe20000010000 */
[----:B------:R-:W-:Y:S01]  /*7200*/  ISETP.NE.AND P1, PT, R62, RZ, PT ;  /* 0x000000ff3e00720c */ /* 0x000fe20003f25270 */
[----:B------:R-:W-:Y:S01]  /*7210*/  UISETP.NE.AND UP0, UPT, UR53, URZ, UPT ;  /* 0x000000ff3500728c */ /* 0x000fe2000bf05270 */
[----:B------:R-:W-:Y:S11]  /*7220*/  LEA R2, R65, UR45, 0x3 ;  /* 0x0000002d41027c11 */ /* 0x000ff6000f8e18ff */
[----:B------:R-:W-:Y:S01]  /*7230*/  @P1 SHF.L.U32 R3, R68, 0x1f, RZ ;  /* 0x0000001f44031819 */ /* 0x000fe200000006ff */
[----:B------:R-:W-:Y:S06]  /*7240*/  BRA.U !UP0, `(.L_x_119) ;  /* 0x0000000108247547 */ /* 0x000fec000b800000 */
[----:B------:R-:W-:Y:S01]  /*7250*/  IMAD.U32 R4, RZ, RZ, UR52 ;  /* 0x00000034ff047e24 */ /* 0x000fe2000f8e00ff */
[----:B-1----:R-:W-:Y:S01]  /*7260*/  MOV R0, UR55 ;  /* 0x0000003700007c02 */ /* 0x002fe20008000f00 */
[----:B------:R-:W-:Y:S03]  /*7270*/  UIADD3 UR4, UPT, UPT, UR52, 0x1, URZ ;  /* 0x0000000134047890 */ /* 0x000fe6000fffe0ff */
[----:B------:R-:W-:Y:S01]  /*7280*/  @P1 LEA R4, R4, UR45, 0x3 ;  /* 0x0000002d04041c11 */ /* 0x000fe2000f8e18ff */
[----:B------:R-:W-:Y:S04]  /*7290*/  UISETP.NE.AND UP0, UPT, UR4, 0x3, UPT ;  /* 0x000000030400788c */ /* 0x000fe8000bf05270 */
[----:B------:R-:W-:Y:S01]  /*72a0*/  @P1 VIADD R4, R4, 0x48 ;  /* 0x0000004804041836 */ /* 0x000fe20000000000 */
[----:B------:R-:W-:Y:S04]  /*72b0*/  USEL UR52, UR4, URZ, UP0 ;  /* 0x000000ff04347287 */ /* 0x000fe80008000000 */
[----:B------:R-:W-:Y:S04]  /*72c0*/  @P1 PRMT R0, R0, 0x654, R4 ;  /* 0x0000065400001816 */ /* 0x000fe80000000004 */
[----:B------:R2:W-:Y:S04]  /*72d0*/  @P1 SYNCS.ARRIVE.TRANS64.RED.A1T0 RZ, [R0+URZ], RZ ;  /* 0x000000ff00ff19a7 */ /* 0x0005e800081004ff */
.L_x_119:
[----:B------:R-:W3:Y:S01]  /*72e0*/  @P1 SYNCS.PHASECHK.TRANS64.TRYWAIT P0, [R2+URZ+0x30], R3 ;  /* 0x00003003020015a7 */ /* 0x000ee200080011ff */
[----:B------:R-:W-:Y:S01]  /*72f0*/  BSSY B1, `(.L_x_120) ;  /* 0x0000012000017945 */ /* 0x000fe20003800000 */
[----:B---3--:R-:W-:Y:S03]  /*7300*/  @P1 SEL R67, RZ, 0x1, !P0 ;  /* 0x00000001ff431807 */ /* 0x008fe60004000000 */
[----:B------:R-:W-:Y:S05]  /*7310*/  @!P1 BRA `(.L_x_121) ;  /* 0x00000000003c9947 */ /* 0x000fea0003800000 */
[----:B------:R-:W-:Y:S01]  /*7320*/  ISETP.NE.AND P1, PT, R69, RZ, PT ;  /* 0x000000ff4500720c */ /* 0x000fe20003f25270 */
[----:B------:R-:W-:Y:S01]  /*7330*/  BSSY B0, `(.L_x_122) ;  /* 0x0000009000007945 */ /* 0x000fe20003800000 */
[----:B------:R-:W-:Y:S11]  /*7340*/  ISETP.NE.AND P0, PT, R67, RZ, PT ;  /* 0x000000ff4300720c */ /* 0x000ff60003f05270 */
[----:B------:R-:W-:Y:S05]  /*7350*/  @P1 IMAD R65, R65, 0x1000, R66 ;  /* 0x0000100041411824 */ /* 0x000fea00078e0242 */
[----:B-12---:R-:W-:Y:S05]  /*7360*/  @P1 IADD3 R0, PT, PT, R65, UR45, RZ ;  /* 0x0000002d41001c10 */ /* 0x006fea000fffe0ff */
[----:B------:R-:W-:Y:S01]  /*7370*/  @P1 IMAD.IADD R0, R63, 0x1, R0 ;  /* 0x000000013f001824 */ /* 0x000fe200078e0200 */
[----:B------:R-:W-:Y:S06]  /*7380*/  @P0 BRA `(.L_x_123) ;  /* 0x00000000000c0947 */ /* 0x000fec0003800000 */
[----:B------:R-:W-:Y:S04]  /*7390*/  SHF.L.U32 R68, R68, 0x1f, RZ ;  /* 0x0000001f44447819 */ /* 0x000fe800000006ff */
[----:B------:R-:W1:Y:S02]  /*73a0*/  SYNCS.PHASECHK.TRANS64.TRYWAIT P0, [R2+URZ+0x30], R68 ;  /* 0x00003044020075a7 */ /* 0x000e6400080011ff */
[----:B-1----:R-:W-:Y:S05]  /*73b0*/  @!P0 BRA `(.L_x_124) ;  /* 0x0000001400948947 */ /* 0x002fea0003800000 */
.L_x_123:
[----:B------:R-:W-:Y:S05]  /*73c0*/  BSYNC B0 ;  /* 0x0000000000007941 */ /* 0x000fea0003800000 */
.L_x_122:
[----:B------:R-:W-:Y:S11]  /*73d0*/  ISETP.NE.AND P0, PT, R69, RZ, PT ;  /* 0x000000ff4500720c */ /* 0x000ff60003f05270 */
[----:B------:R-:W-:Y:S02]  /*73e0*/  @!UPT UIADD3 URZ, UPT, UPT, URZ, URZ, URZ ;  /* 0x000000fffffff290 */ /* 0x000fe4000fffe0ff */
[----:B------:R3:W4:Y:S04]  /*73f0*/  @P0 LDS.128 R28, [R65+UR45+0x200] ;  /* 0x0002002d411c0984 */ /* 0x0007280008000c00 */
[----:B------:R3:W2:Y:S02]  /*7400*/  @P0 LDS.128 R36, [R0+0x200] ;  /* 0x0002000000240984 */ /* 0x0006a40000000c00 */
.L_x_121:
[----:B------:R-:W-:Y:S05]  /*7410*/  BSYNC B1 ;  /* 0x0000000000017941 */ /* 0x000fea0003800000 */
.L_x_120:
[----:B-123--:R-:W-:Y:S05]  /*7420*/  VIADD R0, R25, 0x10 ;  /* 0x0000001019007836 */ /* 0x00efea0000000000 */
[----:B------:R-:W-:Y:S04]  /*7430*/  SHF.R.U32.HI R0, RZ, 0x15, R0 ;  /* 0x00000015ff007819 */ /* 0x000fe80000011600 */
[----:B------:R-:W-:Y:S11]  /*7440*/  LOP3.LUT P0, RZ, R0, 0x3, R47, 0x48, !PT ;  /* 0x0000000300ff7812 */ /* 0x000ff6000780482f */
[----:B------:R-:W-:Y:S02]  /*7450*/  @!UPT UIADD3 URZ, UPT, UPT, URZ, URZ, URZ ;  /* 0x000000fffffff290 */ /* 0x000fe4000fffe0ff */
[----:B------:R-:W-:Y:S05]  /*7460*/  @!P0 BRA `(.L_x_125) ;  /* 0x0000000000408947 */ /* 0x000fea0003800000 */
[----:B------:R-:W1:Y:S01]  /*7470*/  LDCU.64 UR8, c[0x4][0x70] ;  /* 0x01000e00ff0877ac */ /* 0x000e620008000a00 */
[----:B------:R-:W-:Y:S01]  /*7480*/  MOV R3, 0x0 ;  /* 0x0000000000037802 */ /* 0x000fe20000000f00 */
[----:B------:R-:W-:Y:S02]  /*7490*/  HFMA2 R12, -RZ, RZ, 0, 5.9604644775390625e-08 ;  /* 0x00000001ff0c7431 */ /* 0x000fe400000001ff */
[----:B------:R-:W-:Y:S02]  /*74a0*/  IMAD.MOV.U32 R8, RZ, RZ, 0x192 ;  /* 0x00000192ff087424 */ /* 0x000fe400078e00ff */
[----:B------:R-:W-:Y:S01]  /*74b0*/  IMAD.MOV.U32 R13, RZ, RZ, RZ ;  /* 0x000000ffff0d7224 */ /* 0x000fe200078e00ff */
[----:B------:R-:W2:Y:S01]  /*74c0*/  LDCU.64 UR6, c[0x4][0x78] ;  /* 0x01000f00ff0677ac */ /* 0x000ea20008000a00 */
[----:B------:R-:W3:Y:S01]  /*74d0*/  LDC.64 R2, c[0x4][R3] ;  /* 0x0100000003027b82 */ /* 0x000ee20000000a00 */
[----:B------:R-:W5:Y:S01]  /*74e0*/  LDCU.64 UR4, c[0x4][0x10] ;  /* 0x01000200ff0477ac */ /* 0x000f620008000a00 */
[----:B-1----:R-:W-:Y:S01]  /*74f0*/  MOV R5, UR9 ;  /* 0x0000000900057c02 */ /* 0x002fe20008000f00 */
[----:B------:R-:W-:Y:S01]  /*7500*/  IMAD.U32 R4, RZ, RZ, UR8 ;  /* 0x00000008ff047e24 */ /* 0x000fe2000f8e00ff */
[----:B--2---:R-:W-:Y:S01]  /*7510*/  MOV R7, UR7 ;  /* 0x0000000700077c02 */ /* 0x004fe20008000f00 */
[----:B------:R-:W-:Y:S01]  /*7520*/  IMAD.U32 R6, RZ, RZ, UR6 ;  /* 0x00000006ff067e24 */ /* 0x000fe2000f8e00ff */
[----:B-----5:R-:W-:Y:S01]  /*7530*/  MOV R11, UR5 ;  /* 0x00000005000b7c02 */ /* 0x020fe20008000f00 */
[----:B------:R-:W-:Y:S02]  /*7540*/  IMAD.U32 R10, RZ, RZ, UR4 ;  /* 0x00000004ff0a7e24 */ /* 0x000fe4000f8e00ff */
[----:B------:R-:W-:Y:S07]  /*7550*/  LEPC R20, `(.L_x_125) ;  /* 0x000000001014794e */ /* 0x000fee0000000000 */
[----:B---34-:R-:W-:Y:S05]  /*7560*/  CALL.ABS.NOINC R2 ;  /* 0x0000000002007343 */ /* 0x018fea0003c00000 */
.L_x_125:
[----:B------:R-:W-:Y:S01]  /*7570*/  ISETP.NE.AND P0, PT, R58, RZ, PT ;  /* 0x000000ff3a00720c */ /* 0x000fe20003f05270 */
[----:B------:R-:W-:Y:S05]  /*7580*/  WARPSYNC.ALL ;  /* 0x0000000000007948 */ /* 0x000fea0003800000 */
[----:B------:R-:W-:Y:S01]  /*7590*/  R2UR UR4, R25 ;  /* 0x00000000190472ca */ /* 0x000fe200000e0000 */
[--C-:B----4-:R-:W-:Y:S01]  /*75a0*/  HADD2.F32 R0, -RZ, R28.reuse.H0_H0 ;  /* 0x2000001cff007230 */ /* 0x110fe20000004100 */
[----:B------:R-:W-:Y:S01]  /*75b0*/  IADD3 R53, PT, PT, R53, 0xb0, RZ ;  /* 0x000000b035357810 */ /* 0x000fe20007ffe0ff */
[----:B------:R-:W-:Y:S01]  /*75c0*/  HADD2.F32 R2, -RZ, R28.H1_H1 ;  /* 0x3000001cff027230 */ /* 0x000fe20000004100 */
[----:B------:R-:W-:Y:S01]  /*75d0*/  BSSY.RECONVERGENT B0, `(.L_x_126) ;  /* 0x0000058000007945 */ /* 0x000fe20003800200 */
[--C-:B------:R-:W-:Y:S01]  /*75e0*/  HADD2.F32 R20, -RZ, R29.reuse.H0_H0 ;  /* 0x2000001dff147230 */ /* 0x100fe20000004100 */
[----:B------:R-:W-:Y:S01]  /*75f0*/  LOP3.LUT R53, R53, 0xfefffff8, RZ, 0xc0, !PT ;  /* 0xfefffff835357812 */ /* 0x000fe200078ec0ff */
[----:B------:R-:W-:Y:S02]  /*7600*/  HADD2.F32 R21, -RZ, R29.H1_H1 ;  /* 0x3000001dff157230 */ /* 0x000fe40000004100 */
[--C-:B------:R-:W-:Y:S02]  /*7610*/  HADD2.F32 R25, -RZ, R30.reuse.H0_H0 ;  /* 0x2000001eff197230 */ /* 0x100fe40000004100 */
[----:B------:R-:W-:Y:S02]  /*7620*/  HADD2.F32 R27, -RZ, R30.H1_H1 ;  /* 0x3000001eff1b7230 */ /* 0x000fe40000004100 */
[----:B------:R-:W1:Y:S01]  /*7630*/  LDTM.x16 R4, tmem[UR4+0x10] ;  /* 0x00001004000479ee */ /* 0x000e620008240000 */
[----:B------:R-:W-:Y:S01]  /*7640*/  NOP ;  /* 0x0000000000007918 */ /* 0x000fe20000000000 */
[----:B-1----:R1:W-:Y:S01]  /*7650*/  SYNCS.ARRIVE.TRANS64.RED.A1T0 RZ, [R53+URZ], RZ ;  /* 0x000000ff35ff79a7 */ /* 0x0023e200081004ff */
[--C-:B------:R-:W-:Y:S02]  /*7660*/  HADD2.F32 R28, -RZ, R31.reuse.H0_H0 ;  /* 0x2000001fff1c7230 */ /* 0x100fe40000004100 */
[----:B------:R-:W-:Y:S02]  /*7670*/  HADD2.F32 R29, -RZ, R31.H1_H1 ;  /* 0x3000001fff1d7230 */ /* 0x000fe40000004100 */
        /* <DEDUP_REMOVED lines=8> */
[C---:B------:R-:W-:Y:S01]  /*7700*/  FMUL R4, R24.reuse, R4 ;  /* 0x0000000418047220 */ /* 0x040fe20000400000 */
[C---:B------:R-:W-:Y:S01]  /*7710*/  FMUL R5, R24.reuse, R5 ;  /* 0x0000000518057220 */ /* 0x040fe20000400000 */
[C---:B------:R-:W-:Y:S01]  /*7720*/  FMUL R6, R24.reuse, R6 ;  /* 0x0000000618067220 */ /* 0x040fe20000400000 */
[----:B------:R-:W-:Y:S01]  /*7730*/  FMUL R3, R24, R9 ;  /* 0x0000000918037220 */ /* 0x000fe20000400000 */
[----:B------:R-:W-:Y:S01]  /*7740*/  FFMA R4, R26, R0, R4 ;  /* 0x000000001a047223 */ /* 0x000fe20000000004 */
[----:B------:R-:W-:Y:S01]  /*7750*/  FMUL R0, R24, R7 ;  /* 0x0000000718007220 */ /* 0x000fe20000400000 */
[C---:B------:R-:W-:Y:S01]  /*7760*/  FFMA R5, R26.reuse, R2, R5 ;  /* 0x000000021a057223 */ /* 0x040fe20000000005 */
[----:B------:R-:W-:Y:S01]  /*7770*/  FFMA R6, R26, R20, R6 ;  /* 0x000000141a067223 */ /* 0x000fe20000000006 */
[----:B------:R-:W-:Y:S01]  /*7780*/  FMUL R2, R24, R8 ;  /* 0x0000000818027220 */ /* 0x000fe20000400000 */
[----:B------:R-:W-:Y:S01]  /*7790*/  FFMA R0, R26, R21, R0 ;  /* 0x000000151a007223 */ /* 0x000fe20000000000 */
[C---:B------:R-:W-:Y:S01]  /*77a0*/  FMUL R7, R24.reuse, R10 ;  /* 0x0000000a18077220 */ /* 0x040fe20000400000 */
[----:B------:R-:W-:Y:S01]  /*77b0*/  F2FP.F16.F32.PACK_AB R4, R5, R4 ;  /* 0x000000040504723e */ /* 0x000fe200000000ff */
[----:B------:R-:W-:Y:S01]  /*77c0*/  FMUL R11, R24, R11 ;  /* 0x0000000b180b7220 */ /* 0x000fe20000400000 */
[----:B------:R-:W-:Y:S01]  /*77d0*/  FFMA R2, R26, R25, R2 ;  /* 0x000000191a027223 */ /* 0x000fe20000000002 */
[----:B------:R-:W-:Y:S01]  /*77e0*/  F2FP.F16.F32.PACK_AB R5, R0, R6 ;  /* 0x000000060005723e */ /* 0x000fe200000000ff */
[----:B------:R-:W-:Y:S01]  /*77f0*/  FMUL R8, R24, R12 ;  /* 0x0000000c18087220 */ /* 0x000fe20000400000 */
[----:B------:R-:W-:Y:S01]  /*7800*/  MOV R0, UR44 ;  /* 0x0000002c00007c02 */ /* 0x000fe20008000f00 */
[----:B------:R-:W-:Y:S01]  /*7810*/  FFMA R3, R26, R27, R3 ;  /* 0x0000001b1a037223 */ /* 0x000fe20000000003 */
[----:B------:R-:W-:Y:S01]  /*7820*/  FMUL R9, R24, R13 ;  /* 0x0000000d18097220 */ /* 0x000fe20000400000 */
[----:B------:R-:W-:Y:S01]  /*7830*/  FFMA R7, R26, R28, R7 ;  /* 0x0000001c1a077223 */ /* 0x000fe20000000007 */
[----:B------:R-:W-:Y:S01]  /*7840*/  FMUL R10, R24, R14 ;  /* 0x0000000e180a7220 */ /* 0x000fe20000400000 */
[----:B------:R-:W-:Y:S01]  /*7850*/  FFMA R11, R26, R29, R11 ;  /* 0x0000001d1a0b7223 */ /* 0x000fe2000000000b */
[----:B------:R-:W-:Y:S01]  /*7860*/  FMUL R15, R24, R15 ;  /* 0x0000000f180f7220 */ /* 0x000fe20000400000 */
[----:B------:R-:W-:Y:S01]  /*7870*/  FFMA R8, R26, R30, R8 ;  /* 0x0000001e1a087223 */ /* 0x000fe20000000008 */
[----:B------:R-:W-:Y:S01]  /*7880*/  LEA R0, R0, R44, 0xb ;  /* 0x0000002c00007211 */ /* 0x000fe200078e58ff */
[----:B------:R-:W-:Y:S01]  /*7890*/  FMUL R12, R24, R16 ;  /* 0x00000010180c7220 */ /* 0x000fe20000400000 */
[----:B------:R-:W-:Y:S01]  /*78a0*/  FFMA R9, R26, R31, R9 ;  /* 0x0000001f1a097223 */ /* 0x000fe20000000009 */
[----:B------:R-:W-:Y:S01]  /*78b0*/  FMUL R13, R24, R17 ;  /* 0x00000011180d7220 */ /* 0x000fe20000400000 */
[----:B------:R-:W-:Y:S01]  /*78c0*/  FFMA R10, R26, R32, R10 ;  /* 0x000000201a0a7223 */ /* 0x000fe2000000000a */
[----:B------:R-:W-:Y:S01]  /*78d0*/  FMUL R14, R24, R18 ;  /* 0x00000012180e7220 */ /* 0x000fe20000400000 */
[----:B------:R-:W-:Y:S01]  /*78e0*/  FFMA R15, R26, R33, R15 ;  /* 0x000000211a0f7223 */ /* 0x000fe2000000000f */
[----:B------:R-:W-:Y:S01]  /*78f0*/  FMUL R19, R24, R19 ;  /* 0x0000001318137220 */ /* 0x000fe20000400000 */
[----:B------:R-:W-:Y:S01]  /*7900*/  F2FP.F16.F32.PACK_AB R6, R3, R2 ;  /* 0x000000020306723e */ /* 0x000fe200000000ff */
[C---:B------:R-:W-:Y:S01]  /*7910*/  FFMA R12, R26.reuse, R34, R12 ;  /* 0x000000221a0c7223 */ /* 0x040fe2000000000c */
[----:B------:R-:W-:Y:S01]  /*7920*/  F2FP.F16.F32.PACK_AB R7, R11, R7 ;  /* 0x000000070b07723e */ /* 0x000fe200000000ff */
[----:B------:R-:W-:Y:S01]  /*7930*/  FFMA R13, R26, R35, R13 ;  /* 0x000000231a0d7223 */ /* 0x000fe2000000000d */
[----:B------:R-:W-:Y:S01]  /*7940*/  LEA R0, R0, UR45, 0x1 ;  /* 0x0000002d00007c11 */ /* 0x000fe2000f8e08ff */
[C---:B------:R-:W-:Y:S01]  /*7950*/  FFMA R14, R26.reuse, R36, R14 ;  /* 0x000000241a0e7223 */ /* 0x040fe2000000000e */
[----:B------:R-:W-:Y:S01]  /*7960*/  FFMA R19, R26, R37, R19 ;  /* 0x000000251a137223 */ /* 0x000fe20000000013 */
[----:B------:R-:W-:Y:S02]  /*7970*/  F2FP.F16.F32.PACK_AB R8, R9, R8 ;  /* 0x000000080908723e */ /* 0x000fe400000000ff */
[----:B------:R1:W-:Y:S01]  /*7980*/  STS.128 [R0+0x200], R4 ;  /* 0x0002000400007388 */ /* 0x0003e20000000c00 */
        /* <DEDUP_REMOVED lines=14> */
[----:B------:R-:W-:Y:S02]  /*7a70*/  ULEA UR5, UR44, UR45, 0xc ;  /* 0x0000002d2c057291 */ /* 0x000fe4000f8e60ff */
[----:B------:R-:W-:Y:S02]  /*7a80*/  UIADD3 UR13, UPT, UPT, UR49, 0x10, URZ ;  /* 0x00000010310d7890 */ /* 0x000fe4000fffe0ff */
[----:B------:R-:W-:Y:S02]  /*7a90*/  UIADD3 UR12, UPT, UPT, UR5, 0x200, URZ ;  /* 0x00000200050c7890 */ /* 0x000fe4000fffe0ff */
[----:B------:R-:W-:Y:S01]  /*7aa0*/  UIADD3 UR8, UPT, UPT, UR5, 0xa00, URZ ;  /* 0x00000a0005087890 */ /* 0x000fe2000fffe0ff */
[----:B------:R-:W-:Y:S01]  /*7ab0*/  UMOV UR14, UR50 ;  /* 0x00000032000e7c82 */ /* 0x000fe20008000000 */
[----:B------:R-:W-:Y:S01]  /*7ac0*/  UMOV UR15, UR36 ;  /* 0x00000024000f7c82 */ /* 0x000fe20008000000 */
[----:B------:R-:W-:Y:S01]  /*7ad0*/  UIADD3 UR9, UPT, UPT, UR49, 0x30, URZ ;  /* 0x0000003031097890 */ /* 0x000fe2000fffe0ff */
[----:B------:R-:W-:Y:S01]  /*7ae0*/  UMOV UR10, UR50 ;  /* 0x00000032000a7c82 */ /* 0x000fe20008000000 */
[----:B------:R-:W-:Y:S01]  /*7af0*/  UMOV UR11, UR36 ;  /* 0x00000024000b7c82 */ /* 0x000fe20008000000 */
[----:B--2---:R-:W-:Y:S04]  /*7b00*/  UIADD3 UR4, UP0, UPT, UR6, 0x680, URZ ;  /* 0x0000068006047890 */ /* 0x004fe8000ff1e0ff */
[----:B------:R-:W-:Y:S09]  /*7b10*/  UIADD3.X UR5, UPT, UPT, URZ, UR7, URZ, UP0, !UPT ;  /* 0x00000007ff057290 */ /* 0x000ff200087fe4ff */
[----:B------:R2:W-:Y:S01]  /*7b20*/  UTMASTG.3D [UR12], [UR4] ;  /* 0x0000000c040073b5 */ /* 0x0005e20008010000 */
[----:B------:R2:W-:Y:S02]  /*7b30*/  UTMASTG.3D [UR8], [UR4] ;  /* 0x00000008040073b5 */ /* 0x0005e40008010000 */
[----:B--2---:R0:W-:Y:S02]  /*7b40*/  UTMACMDFLUSH ;  /* 0x00000000000079b7 */ /* 0x0041e40000000000 */
.L_x_127:
[----:B------:R-:W-:Y:S05]  /*7b50*/  BSYNC.RECONVERGENT B0 ;  /* 0x0000000000007941 */ /* 0x000fea0003800200 */
.L_x_126:
[----:B------:R-:W-:Y:S01]  /*7b60*/  UIADD3 UR4, UPT, UPT, UR44, 0x1, URZ ;  /* 0x000000012c047890 */ /* 0x000fe2000fffe0ff */
[----:B------:R-:W-:Y:S03]  /*7b70*/  BSSY.RECONVERGENT B0, `(.L_x_128) ;  /* 0x0000008000007945 */ /* 0x000fe60003800200 */
[----:B------:R-:W-:Y:S04]  /*7b80*/  UISETP.NE.AND UP0, UPT, UR4, 0x3, UPT ;  /* 0x000000030400788c */ /* 0x000fe8000bf05270 */
[----:B------:R-:W-:Y:S02]  /*7b90*/  UISETP.EQ.XOR UP1, UPT, UR46, 0x3, !UP0 ;  /* 0x000000032e00788c */ /* 0x000fe4000c722a70 */
[----:B------:R-:W-:Y:S02]  /*7ba0*/  USEL UR47, UR4, URZ, UP0 ;  /* 0x000000ff042f7287 */ /* 0x000fe40008000000 */
[----:B------:R-:W-:Y:S04]  /*7bb0*/  USEL UR5, URZ, 0x1, !UP1 ;  /* 0x00000001ff057887 */ /* 0x000fe8000c800000 */
[----:B------:R-:W-:Y:S01]  /*7bc0*/  ULOP3.LUT UR54, UR54, UR5, URZ, 0x3c, !UPT ;  /* 0x0000000536367292 */ /* 0x000fe2000f8e3cff */
[----:B------:R-:W-:Y:S11]  /*7bd0*/  @P0 BRA `(.L_x_129) ;  /* 0x0000000000040947 */ /* 0x000ff60003800000 */
[----:B------:R-:W-:Y:S04]  /*7be0*/  DEPBAR.LE SB0, 0x1 ;  /* 0x000080400000791a */ /* 0x000fe80000000000 */
.L_x_129:
[----:B------:R-:W-:Y:S05]  /*7bf0*/  BSYNC.RECONVERGENT B0 ;  /* 0x0000000000007941 */ /* 0x000fea0003800200 */
.L_x_128:
[----:B------:R-:W-:Y:S01]  /*7c00*/  BAR.SYNC.DEFER_BLOCKING 0x1, 0x80 ;  /* 0x0042000000007b1d */ /* 0x000fe20000010000 */
[----:B------:R-:W-:Y:S01]  /*7c10*/  UISETP.NE.AND UP0, UPT, UR53, -0x2, UPT ;  /* 0xfffffffe3500788c */ /* 0x000fe2000bf05270 */
[----:B------:R-:W-:Y:S08]  /*7c20*/  IADD3 R22, PT, PT, R22, 0x1, RZ ;  /* 0x0000000116167810 */ /* 0x000ff00007ffe0ff */
[----:B------:R-:W-:Y:S05]  /*7c30*/  BRA.U !UP0, `(.L_x_130) ;  /* 0x0000000108287547 */ /* 0x000fea000b800000 */
[----:B------:R-:W-:Y:S01]  /*7c40*/  ISETP.NE.AND P0, PT, R62, RZ, PT ;  /* 0x000000ff3e00720c */ /* 0x000fe20003f05270 */
[----:B------:R-:W-:Y:S01]  /*7c50*/  IMAD.U32 R2, RZ, RZ, UR52 ;  /* 0x00000034ff027e24 */ /* 0x000fe2000f8e00ff */
[----:B------:R-:W-:Y:S01]  /*7c60*/  UIADD3 UR4, UPT, UPT, UR52, 0x1, URZ ;  /* 0x0000000134047890 */ /* 0x000fe2000fffe0ff */
[----:B-1----:R-:W-:Y:S03]  /*7c70*/  IMAD.U32 R0, RZ, RZ, UR55 ;  /* 0x00000037ff007e24 */ /* 0x002fe6000f8e00ff */
[----:B------:R-:W-:Y:S04]  /*7c80*/  UISETP.NE.AND UP0, UPT, UR4, 0x3, UPT ;  /* 0x000000030400788c */ /* 0x000fe8000bf05270 */
[----:B------:R-:W-:Y:S03]  /*7c90*/  USEL UR52, UR4, URZ, UP0 ;  /* 0x000000ff04347287 */ /* 0x000fe60008000000 */
[----:B------:R-:W-:Y:S05]  /*7ca0*/  @P0 LEA R2, R2, UR45, 0x3 ;  /* 0x0000002d02020c11 */ /* 0x000fea000f8e18ff */
[----:B------:R-:W-:Y:S05]  /*7cb0*/  @P0 VIADD R2, R2, 0x48 ;  /* 0x0000004802020836 */ /* 0x000fea0000000000 */
[----:B------:R-:W-:Y:S04]  /*7cc0*/  @P0 PRMT R0, R0, 0x654, R2 ;  /* 0x0000065400000816 */ /* 0x000fe80000000002 */
[----:B------:R2:W-:Y:S03]  /*7cd0*/  @P0 SYNCS.ARRIVE.TRANS64.RED.A1T0 RZ, [R0+URZ], RZ ;  /* 0x000000ff00ff09a7 */ /* 0x0005e600081004ff */
.L_x_130:
[----:B------:R-:W-:Y:S01]  /*7ce0*/  R2UR UR6, R61 ;  /* 0x000000003d0672ca */ /* 0x000fe200000e0000 */
[----:B------:R-:W-:Y:S01]  /*7cf0*/  UIADD3 UR53, UPT, UPT, UR53, 0x2, URZ ;  /* 0x0000000235357890 */ /* 0x000fe2000fffe0ff */
[----:B------:R-:W-:Y:S02]  /*7d00*/  R2UR UR5, R50 ;  /* 0x00000000320572ca */ /* 0x000fe400000e0000 */
[----:B------:R-:W-:Y:S02]  /*7d10*/  R2UR UR4, R51 ;  /* 0x00000000330472ca */ /* 0x000fe400000e0000 */
[----:B------:R-:W-:Y:S02]  /*7d20*/  R2UR UR36, R59 ;  /* 0x000000003b2472ca */ /* 0x000fe400000e0000 */
[----:B------:R-:W-:Y:S02]  /*7d30*/  ISETP.NE.AND P0, PT, R55, 0x2, PT ;  /* 0x000000023700780c */ /* 0x000fe40003f05270 */
[----:B------:R-:W-:Y:S02]  /*7d40*/  ISETP.NE.AND P1, PT, R22, 0x4, PT ;  /* 0x000000041600780c */ /* 0x000fe40003f25270 */
[----:B------:R-:W-:Y:S01]  /*7d50*/  SEL R2, RZ, 0x1, P0 ;  /* 0x00000001ff027807 */ /* 0x000fe20000000000 */
[----:B------:R-:W-:Y:S01]  /*7d60*/  UISETP.NE.AND UP0, UPT, UR6, URZ, UPT ;  /* 0x000000ff0600728c */ /* 0x000fe2000bf05270 */
[----:B-12---:R-:W-:Y:S01]  /*7d70*/  SEL R0, RZ, 0x1, P1 ;  /* 0x00000001ff007807 */ /* 0x006fe20000800000 */
[----:B------:R-:W-:Y:S01]  /*7d80*/  UIADD3 UR26, UPT, UPT, UR37, UR5, URZ ;  /* 0x00000005251a7290 */ /* 0x000fe2000fffe0ff */
[----:B------:R-:W-:Y:S01]  /*7d90*/  LOP3.LUT R56, R56, R2, RZ, 0x3c, !PT ;  /* 0x0000000238387212 */ /* 0x000fe200078e3cff */
[----:B------:R-:W-:Y:S01]  /*7da0*/  UIADD3 UR20, UPT, UPT, UR38, UR4, URZ ;  /* 0x0000000426147290 */ /* 0x000fe2000fffe0ff */
[----:B------:R-:W-:Y:S02]  /*7db0*/  LOP3.LUT R57, R57, R0, RZ, 0x3c, !PT ;  /* 0x0000000039397212 */ /* 0x000fe400078e3cff */
[----:B------:R-:W-:Y:S02]  /*7dc0*/  SEL R55, R55, RZ, P0 ;  /* 0x000000ff37377207 */ /* 0x000fe40000000000 */
[----:B------:R-:W-:Y:S01]  /*7dd0*/  SEL R22, R22, RZ, P1 ;  /* 0x000000ff16167207 */ /* 0x000fe20000800000 */
[----:B------:R-:W-:Y:S06]  /*7de0*/  BRA.U UP0, `(.L_x_131) ;  /* 0xffffffdd00447547 */ /* 0x000fec000b83ffff */
[----:B------:R-:W-:-:S13]  /*7df0*/  R2UR UR4, R52 ;  /* 0x00000000340472ca */ /* 0x000fda00000e0000 */
[----:B------:R-:W-:-:S09]  /*7e00*/  UISETP.NE.AND UP0, UPT, UR4, URZ, UPT ;  /* 0x000000ff0400728c */ /* 0x000fd2000bf05270 */
[----:B------:R-:W-:Y:S05]  /*7e10*/  BRA.U !UP0, `(.L_x_132) ;  /* 0x0000000108487547 */ /* 0x000fea000b800000 */
[----:B------:R-:W1:Y:S02]  /*7e20*/  LDCU.64 UR4, c[0x0][0x890] ;  /* 0x00011200ff0477ac */ /* 0x000e640008000a00 */
[----:B-1----:R-:W-:-:S04]  /*7e30*/  UISETP.NE.U32.AND UP0, UPT, UR4, URZ, UPT ;  /* 0x000000ff0400728c */ /* 0x002fc8000bf05070 */
[----:B------:R-:W-:-:S09]  /*7e40*/  UISETP.NE.AND.EX UP0, UPT, UR5, URZ, UPT, UP0 ;  /* 0x000000ff0500728c */ /* 0x000fd2000bf05300 */
[----:B------:R-:W-:Y:S05]  /*7e50*/  BRA.U UP0, `(.L_x_133) ;  /* 0x00000001000c7547 */ /* 0x000fea000b800000 */
[----:B------:R-:W-:-:S13]  /*7e60*/  FSETP.NEU.AND P0, PT, R26, RZ, PT ;  /* 0x000000ff1a00720b */ /* 0x000fda0003f0d000 */
[----:B------:R-:W-:Y:S05]  /*7e70*/  @!P0 EXIT ;  /* 0x000000000000894d */ /* 0x000fea0003800000 */
[----:B------:R-:W-:Y:S05]  /*7e80*/  BRA `(.L_x_132) ;  /* 0x00000000002c7947 */ /* 0x000fea0003800000 */
.L_x_133:
[----:B------:R-:W-:Y:S01]  /*7e90*/  ISETP.NE.AND P0, PT, R54, RZ, PT ;  /* 0x000000ff3600720c */ /* 0x000fe20003f05270 */
[----:B------:R-:W-:-:S12]  /*7ea0*/  BSSY.RECONVERGENT B0, `(.L_x_132) ;  /* 0x0000009000007945 */ /* 0x000fd80003800200 */
[----:B------:R-:W-:Y:S05]  /*7eb0*/  @P0 BRA `(.L_x_134) ;  /* 0x0000000000140947 */ /* 0x000fea0003800000 */
[----:B------:R-:W1:Y:S02]  /*7ec0*/  LDCU.64 UR4, c[0x0][0x888] ;  /* 0x00011100ff0477ac */ /* 0x000e640008000a00 */
[----:B-1----:R-:W-:-:S04]  /*7ed0*/  ISETP.NE.U32.AND P0, PT, RZ, UR4, PT ;  /* 0x00000004ff007c0c */ /* 0x002fc8000bf05070 */
[----:B------:R-:W-:-:S13]  /*7ee0*/  ISETP.NE.AND.EX P0, PT, RZ, UR5, PT, P0 ;  /* 0x00000005ff007c0c */ /* 0x000fda000bf05300 */
[----:B------:R-:W-:Y:S05]  /*7ef0*/  @!P0 EXIT ;  /* 0x000000000000894d */ /* 0x000fea0003800000 */
[----:B------:R-:W-:Y:S05]  /*7f00*/  BRA `(.L_x_135) ;  /* 0x0000000000087947 */ /* 0x000fea0003800000 */
.L_x_134:
[----:B------:R-:W-:-:S13]  /*7f10*/  FSETP.NEU.AND P0, PT, R26, RZ, PT ;  /* 0x000000ff1a00720b */ /* 0x000fda0003f0d000 */
[----:B------:R-:W-:Y:S05]  /*7f20*/  @!P0 EXIT ;  /* 0x000000000000894d */ /* 0x000fea0003800000 */
.L_x_135:
[----:B------:R-:W-:Y:S05]  /*7f30*/  BSYNC.RECONVERGENT B0 ;  /* 0x0000000000007941 */ /* 0x000fea0003800200 */
.L_x_132:
[----:B------:R-:W-:Y:S01]  /*7f40*/  ULEA UR4, UR52, UR45, 0x3 ;  /* 0x0000002d34047291 */ /* 0x000fe2000f8e18ff */
[----:B------:R-:W-:-:S04]  /*7f50*/  DEPBAR.LE SB0, 0x0 ;  /* 0x000080000000791a */ /* 0x000fc80000000000 */
[----:B------:R-:W-:-:S04]  /*7f60*/  UIADD3 UR4, UPT, UPT, UR4, 0x48, URZ ;  /* 0x0000004804047890 */ /* 0x000fc8000fffe0ff */
[----:B------:R-:W-:-:S09]  /*7f70*/  UPRMT UR4, UR55, 0x654, UR4 ;  /* 0x0000065437047896 */ /* 0x000fd20008000004 */
[----:B------:R-:W-:Y:S01]  /*7f80*/  SYNCS.ARRIVE.TRANS64.RED.A1T0 RZ, [UR4], RZ ;  /* 0x000000ffffff79a7 */ /* 0x000fe20008100404 */
[----:B------:R-:W-:Y:S05]  /*7f90*/  EXIT ;  /* 0x000000000000794d */ /* 0x000fea0003800000 */
.L_x_24:
[----:B--2---:R2:W3:Y:S02]  /*7fa0*/  SYNCS.PHASECHK.TRANS64.TRYWAIT P0, [R0+URZ+0xe0], R2 ;  /* 0x0000e002000075a7 */ /* 0x0044e400080011ff */
[----:B---3--:R-:W-:Y:S05]  /*7fb0*/  @!P0 NANOSLEEP.SYNCS 0x989680 ;  /* 0x009896800000895d */ /* 0x008fea0003900000 */
[----:B------:R-:W3:Y:S02]  /*7fc0*/  @!P0 SYNCS.PHASECHK.TRANS64 P0, [R0+URZ+0xe0], R2 ;  /* 0x0000e002000085a7 */ /* 0x000ee400080010ff */
[----:B---3--:R-:W-:Y:S05]  /*7fd0*/  @!P0 BRA `(.L_x_24) ;  /* 0xfffffffc00f08947 */ /* 0x008fea000383ffff */
[----:B------:R-:W-:Y:S05]  /*7fe0*/  BRA `(.L_x_136) ;  /* 0xffffff9800907947 */ /* 0x000fea000383ffff */
.L_x_27:
[----:B-1----:R-:W-:-:S07]  /*7ff0*/  MOV R0, UR5 ;  /* 0x0000000500007c02 */ /* 0x002fce0008000f00 */
.L_x_137:
[----:B-1----:R1:W2:Y:S02]  /*8000*/  SYNCS.PHASECHK.TRANS64.TRYWAIT P0, [R0+URZ+0x18], R3 ;  /* 0x00001803000075a7 */ /* 0x0022a400080011ff */
[----:B--2---:R-:W-:Y:S05]  /*8010*/  @!P0 NANOSLEEP.SYNCS 0x989680 ;  /* 0x009896800000895d */ /* 0x004fea0003900000 */
[----:B------:R-:W2:Y:S02]  /*8020*/  @!P0 SYNCS.PHASECHK.TRANS64 P0, [R0+URZ+0x18], R3 ;  /* 0x00001803000085a7 */ /* 0x000ea400080010ff */
[----:B--2---:R-:W-:Y:S05]  /*8030*/  @!P0 BRA `(.L_x_137) ;  /* 0xfffffffc00f08947 */ /* 0x004fea000383ffff */
[----:B------:R-:W-:Y:S05]  /*8040*/  BRA `(.L_x_26) ;  /* 0xffffff9800e87947 */ /* 0x000fea000383ffff */
.L_x_36:
[----:B-1----:R-:W-:-:S07]  /*8050*/  MOV R0, UR6 ;  /* 0x0000000600007c02 */ /* 0x002fce0008000f00 */
.L_x_138:
[----:B-1----:R1:W2:Y:S02]  /*8060*/  SYNCS.PHASECHK.TRANS64.TRYWAIT P0, [R0+URZ+0x18], R3 ;  /* 0x00001803000075a7 */ /* 0x0022a400080011ff */
[----:B--2---:R-:W-:Y:S05]  /*8070*/  @!P0 NANOSLEEP.SYNCS 0x989680 ;  /* 0x009896800000895d */ /* 0x004fea0003900000 */
[----:B------:R-:W2:Y:S02]  /*8080*/  @!P0 SYNCS.PHASECHK.TRANS64 P0, [R0+URZ+0x18], R3 ;  /* 0x00001803000085a7 */ /* 0x000ea400080010ff */
[----:B--2---:R-:W-:Y:S05]  /*8090*/  @!P0 BRA `(.L_x_138) ;  /* 0xfffffffc00f08947 */ /* 0x004fea000383ffff */
[----:B------:R-:W-:Y:S05]  /*80a0*/  BRA `(.L_x_35) ;  /* 0xffffff9c00f47947 */ /* 0x000fea000383ffff */
.L_x_43:
[----:B-1----:R1:W4:Y:S02]  /*80b0*/  SYNCS.PHASECHK.TRANS64.TRYWAIT P0, [R3+URZ+0x70], R0 ;  /* 0x00007000030075a7 */ /* 0x00232400080011ff */
[----:B----4-:R-:W-:Y:S05]  /*80c0*/  @!P0 NANOSLEEP.SYNCS 0x989680 ;  /* 0x009896800000895d */ /* 0x010fea0003900000 */
[----:B------:R-:W4:Y:S02]  /*80d0*/  @!P0 SYNCS.PHASECHK.TRANS64 P0, [R3+URZ+0x70], R0 ;  /* 0x00007000030085a7 */ /* 0x000f2400080010ff */
[----:B----4-:R-:W-:Y:S05]  /*80e0*/  @!P0 BRA `(.L_x_43) ;  /* 0xfffffffc00f08947 */ /* 0x010fea000383ffff */
[----:B------:R-:W-:Y:S05]  /*80f0*/  BRA `(.L_x_139) ;  /* 0xffffffa000e07947 */ /* 0x000fea000383ffff */
.L_x_47:
[----:B------:R-:W-:-:S07]  /*8100*/  MOV R0, UR4 ;  /* 0x0000000400007c02 */ /* 0x000fce0008000f00 */
.L_x_140:
[----:B-1----:R1:W2:Y:S02]  /*8110*/  SYNCS.PHASECHK.TRANS64.TRYWAIT P0, [R0+URZ], R2 ;  /* 0x00000002000075a7 */ /* 0x0022a400080011ff */
[----:B--2---:R-:W-:Y:S05]  /*8120*/  @!P0 NANOSLEEP.SYNCS 0x989680 ;  /* 0x009896800000895d */ /* 0x004fea0003900000 */
[----:B------:R-:W2:Y:S02]  /*8130*/  @!P0 SYNCS.PHASECHK.TRANS64 P0, [R0+URZ], R2 ;  /* 0x00000002000085a7 */ /* 0x000ea400080010ff */
[----:B--2---:R-:W-:Y:S05]  /*8140*/  @!P0 BRA `(.L_x_140) ;  /* 0xfffffffc00f08947 */ /* 0x004fea000383ffff */
[----:B------:R-:W-:Y:S05]  /*8150*/  BRA `(.L_x_141) ;  /* 0xffffffa8008c7947 */ /* 0x000fea000383ffff */
.L_x_48:
[----:B------:R-:W-:-:S07]  /*8160*/  MOV R0, UR5 ;  /* 0x0000000500007c02 */ /* 0x000fce0008000f00 */
.L_x_142:
[----:B-1----:R1:W2:Y:S02]  /*8170*/  SYNCS.PHASECHK.TRANS64.TRYWAIT P0, [R0+URZ], R2 ;  /* 0x00000002000075a7 */ /* 0x0022a400080011ff */
[----:B--2---:R-:W-:Y:S05]  /*8180*/  @!P0 NANOSLEEP.SYNCS 0x989680 ;  /* 0x009896800000895d */ /* 0x004fea0003900000 */
[----:B------:R-:W2:Y:S02]  /*8190*/  @!P0 SYNCS.PHASECHK.TRANS64 P0, [R0+URZ], R2 ;  /* 0x00000002000085a7 */ /* 0x000ea400080010ff */
[----:B--2---:R-:W-:Y:S05]  /*81a0*/  @!P0 BRA `(.L_x_142) ;  /* 0xfffffffc00f08947 */ /* 0x004fea000383ffff */
[----:B------:R-:W-:Y:S05]  /*81b0*/  BRA `(.L_x_143) ;  /* 0xffffffa800987947 */ /* 0x000fea000383ffff */
.L_x_51:
[----:B-1----:R1:W2:Y:S02]  /*81c0*/  SYNCS.PHASECHK.TRANS64.TRYWAIT P0, [R0+URZ+0xd0], R4 ;  /* 0x0000d004000075a7 */ /* 0x0022a400080011ff */
[----:B--2---:R-:W-:Y:S05]  /*81d0*/  @!P0 NANOSLEEP.SYNCS 0x989680 ;  /* 0x009896800000895d */ /* 0x004fea0003900000 */
[----:B------:R-:W2:Y:S02]  /*81e0*/  @!P0 SYNCS.PHASECHK.TRANS64 P0, [R0+URZ+0xd0], R4 ;  /* 0x0000d004000085a7 */ /* 0x000ea400080010ff */
[----:B--2---:R-:W-:Y:S05]  /*81f0*/  @!P0 BRA `(.L_x_51) ;  /* 0xfffffffc00f08947 */ /* 0x004fea000383ffff */
[----:B------:R-:W-:Y:S05]  /*8200*/  BRA `(.L_x_144) ;  /* 0xffffffa800f47947 */ /* 0x000fea000383ffff */
.L_x_52:
[----:B------:R-:W-:-:S07]  /*8210*/  MOV R0, UR4 ;  /* 0x0000000400007c02 */ /* 0x000fce0008000f00 */
.L_x_145:
[----:B-1----:R1:W2:Y:S02]  /*8220*/  SYNCS.PHASECHK.TRANS64.TRYWAIT P0, [R0+URZ+0x80], R5 ;  /* 0x00008005000075a7 */ /* 0x0022a400080011ff */
[----:B--2---:R-:W-:Y:S05]  /*8230*/  @!P0 NANOSLEEP.SYNCS 0x989680 ;  /* 0x009896800000895d */ /* 0x004fea0003900000 */
[----:B------:R-:W2:Y:S02]  /*8240*/  @!P0 SYNCS.PHASECHK.TRANS64 P0, [R0+URZ+0x80], R5 ;  /* 0x00008005000085a7 */ /* 0x000ea400080010ff */
[----:B--2---:R-:W-:Y:S05]  /*8250*/  @!P0 BRA `(.L_x_145) ;  /* 0xfffffffc00f08947 */ /* 0x004fea000383ffff */
[----:B------:R-:W-:Y:S05]  /*8260*/  BRA `(.L_x_146) ;  /* 0xffffffac00047947 */ /* 0x000fea000383ffff */
.L_x_53:
[----:B-1----:R1:W2:Y:S02]  /*8270*/  SYNCS.PHASECHK.TRANS64.TRYWAIT P1, [R0+URZ+0x70], R4 ;  /* 0x00007004000075a7 */ /* 0x0022a400080211ff */
[----:B--2---:R-:W-:Y:S05]  /*8280*/  @!P1 NANOSLEEP.SYNCS 0x989680 ;  /* 0x009896800000995d */ /* 0x004fea0003900000 */
[----:B------:R-:W2:Y:S02]  /*8290*/  @!P1 SYNCS.PHASECHK.TRANS64 P1, [R0+URZ+0x70], R4 ;  /* 0x00007004000095a7 */ /* 0x000ea400080210ff */
[----:B--2---:R-:W-:Y:S05]  /*82a0*/  @!P1 BRA `(.L_x_53) ;  /* 0xfffffffc00f09947 */ /* 0x004fea000383ffff */
[----:B------:R-:W-:Y:S05]  /*82b0*/  BRA `(.L_x_147) ;  /* 0xffffffac00347947 */ /* 0x000fea000383ffff */
.L_x_56:
[----:B------:R-:W-:-:S07]  /*82c0*/  MOV R0, UR4 ;  /* 0x0000000400007c02 */ /* 0x000fce0008000f00 */
.L_x_148:
[----:B-1----:R1:W2:Y:S02]  /*82d0*/  SYNCS.PHASECHK.TRANS64.TRYWAIT P0, [R0+URZ+0x80], R2 ;  /* 0x00008002000075a7 */ /* 0x0022a400080011ff */
[----:B--2---:R-:W-:Y:S05]  /*82e0*/  @!P0 NANOSLEEP.SYNCS 0x989680 ;  /* 0x009896800000895d */ /* 0x004fea0003900000 */
[----:B------:R-:W2:Y:S02]  /*82f0*/  @!P0 SYNCS.PHASECHK.TRANS64 P0, [R0+URZ+0x80], R2 ;  /* 0x00008002000085a7 */ /* 0x000ea400080010ff */
[----:B--2---:R-:W-:Y:S05]  /*8300*/  @!P0 BRA `(.L_x_148) ;  /* 0xfffffffc00f08947 */ /* 0x004fea000383ffff */
[----:B------:R-:W-:Y:S05]  /*8310*/  BRA `(.L_x_55) ;  /* 0xffffffac00887947 */ /* 0x000fea000383ffff */
.L_x_65:
[----:B-1----:R-:W-:-:S04]  /*8320*/  MOV R5, UR5 ;  /* 0x0000000500057c02 */ /* 0x002fc80008000f00 */
[----:B------:R1:W2:Y:S03]  /*8330*/  SYNCS.PHASECHK.TRANS64.TRYWAIT P0, [R5+URZ+0x8], R6 ;  /* 0x00000806050075a7 */ /* 0x0002a600080011ff */
[----:B--2---:R-:W-:Y:S05]  /*8340*/  @!P0 NANOSLEEP.SYNCS 0x989680 ;  /* 0x009896800000895d */ /* 0x004fea0003900000 */
[----:B------:R-:W2:Y:S02]  /*8350*/  @!P0 SYNCS.PHASECHK.TRANS64 P0, [R5+URZ+0x8], R6 ;  /* 0x00000806050085a7 */ /* 0x000ea400080010ff */
[----:B--2---:R-:W-:Y:S05]  /*8360*/  @!P0 BRA `(.L_x_65) ;  /* 0xfffffffc00ec8947 */ /* 0x004fea000383ffff */
[----:B------:R-:W-:Y:S05]  /*8370*/  BRA `(.L_x_64) ;  /* 0xffffffb0003c7947 */ /* 0x000fea000383ffff */
.L_x_67:
[----:B------:R-:W-:Y:S01]  /*8380*/  BSSY B0, `(.L_x_149) ;  /* 0x0000006000007945 */ /* 0x000fe20003800000 */
[----:B------:R-:W-:-:S07]  /*8390*/  MOV R15, 0xffffffff ;  /* 0xffffffff000f7802 */ /* 0x000fce0000000f00 */
[----:B-1---5:R-:W-:Y:S05]  /*83a0*/  WARPSYNC.COLLECTIVE R15, `(.L_x_150) ;  /* 0x000000000f0c7348 */ /* 0x022fea0003c00000 */
[----:B------:R-:W-:Y:S02]  /*83b0*/  ELECT P6, UR79, PT ;  /* 0x00000000004f782f */ /* 0x000fe400038c0000 */
[----:B------:R-:W-:Y:S01]  /*83c0*/  MOV R14, UR79 ;  /* 0x0000004f000e7c02 */ /* 0x000fe20008000f00 */
[----:B-1---5:R-:W-:Y:S10]  /*83d0*/  ENDCOLLECTIVE ;  /* 0x000000000000791b */ /* 0x022ff40003800000 */
.L_x_150:
[----:B------:R-:W-:Y:S05]  /*83e0*/  BSYNC B0 ;  /* 0x0000000000007941 */ /* 0x000fea0003800000 */
.L_x_149:
[----:B------:R-:W-:Y:S05]  /*83f0*/  BRA `(.L_x_151) ;  /* 0xffffffb0006c7947 */ /* 0x000fea000383ffff */
.L_x_69:
[----:B-1----:R-:W-:-:S04]  /*8400*/  MOV R3, UR5 ;  /* 0x0000000500037c02 */ /* 0x002fc80008000f00 */
[----:B------:R1:W2:Y:S03]  /*8410*/  SYNCS.PHASECHK.TRANS64.TRYWAIT P0, [R3+URZ+0x8], R4 ;  /* 0x00000804030075a7 */ /* 0x0002a600080011ff */
[----:B--2---:R-:W-:Y:S05]  /*8420*/  @!P0 NANOSLEEP.SYNCS 0x989680 ;  /* 0x009896800000895d */ /* 0x004fea0003900000 */
[----:B------:R-:W2:Y:S02]  /*8430*/  @!P0 SYNCS.PHASECHK.TRANS64 P0, [R3+URZ+0x8], R4 ;  /* 0x00000804030085a7 */ /* 0x000ea400080010ff */
[----:B--2---:R-:W-:Y:S05]  /*8440*/  @!P0 BRA `(.L_x_69) ;  /* 0xfffffffc00ec8947 */ /* 0x004fea000383ffff */
[----:B------:R-:W-:Y:S05]  /*8450*/  BRA `(.L_x_68) ;  /* 0xffffffb000707947 */ /* 0x000fea000383ffff */
.L_x_70:
[----:B-1----:R1:W2:Y:S02]  /*8460*/  SYNCS.PHASECHK.TRANS64.TRYWAIT P0, [R0+URZ+0x70], R4 ;  /* 0x00007004000075a7 */ /* 0x0022a400080011ff */
[----:B--2---:R-:W-:Y:S05]  /*8470*/  @!P0 NANOSLEEP.SYNCS 0x989680 ;  /* 0x009896800000895d */ /* 0x004fea0003900000 */
[----:B------:R-:W2:Y:S02]  /*8480*/  @!P0 SYNCS.PHASECHK.TRANS64 P0, [R0+URZ+0x70], R4 ;  /* 0x00007004000085a7 */ /* 0x000ea400080010ff */
[----:B--2---:R-:W-:Y:S05]  /*8490*/  @!P0 BRA `(.L_x_70) ;  /* 0xfffffffc00f08947 */ /* 0x004fea000383ffff */
[----:B------:R-:W-:Y:S05]  /*84a0*/  BRA `(.L_x_152) ;  /* 0xffffffb4007c7947 */ /* 0x000fea000383ffff */
.L_x_72:
[----:B------:R-:W-:-:S07]  /*84b0*/  MOV R0, UR46 ;  /* 0x0000002e00007c02 */ /* 0x000fce0008000f00 */
.L_x_153:
[----:B-1----:R1:W2:Y:S02]  /*84c0*/  SYNCS.PHASECHK.TRANS64.TRYWAIT P0, [R0+URZ+0xb0], R4 ;  /* 0x0000b004000075a7 */ /* 0x0022a400080011ff */
[----:B--2---:R-:W-:Y:S05]  /*84d0*/  @!P0 NANOSLEEP.SYNCS 0x989680 ;  /* 0x009896800000895d */ /* 0x004fea0003900000 */
[----:B------:R-:W2:Y:S02]  /*84e0*/  @!P0 SYNCS.PHASECHK.TRANS64 P0, [R0+URZ+0xb0], R4 ;  /* 0x0000b004000085a7 */ /* 0x000ea400080010ff */
[----:B--2---:R-:W-:Y:S05]  /*84f0*/  @!P0 BRA `(.L_x_153) ;  /* 0xfffffffc00f08947 */ /* 0x004fea000383ffff */
[----:B------:R-:W-:Y:S05]  /*8500*/  BRA `(.L_x_154) ;  /* 0xffffffb400c87947 */ /* 0x000fea000383ffff */
.L_x_75:
[----:B------:R-:W-:Y:S07]  /*8510*/  MOV R0, UR7 ;  /* 0x0000000700007c02 */ /* 0x000fee0008000f00 */
.L_x_155:
[----:B-1----:R1:W2:Y:S02]  /*8520*/  SYNCS.PHASECHK.TRANS64.TRYWAIT P0, [R0+URZ], R4 ;  /* 0x00000004000075a7 */ /* 0x0022a400080011ff */
[----:B--2---:R-:W-:Y:S05]  /*8530*/  @!P0 NANOSLEEP.SYNCS 0x989680 ;  /* 0x009896800000895d */ /* 0x004fea0003900000 */
[----:B------:R-:W2:Y:S02]  /*8540*/  @!P0 SYNCS.PHASECHK.TRANS64 P0, [R0+URZ], R4 ;  /* 0x00000004000085a7 */ /* 0x000ea400080010ff */
[----:B--2---:R-:W-:Y:S05]  /*8550*/  @!P0 BRA `(.L_x_155) ;  /* 0xfffffffc00f08947 */ /* 0x004fea000383ffff */
[----:B------:R-:W-:Y:S05]  /*8560*/  BRA `(.L_x_74) ;  /* 0xffffffb400dc7947 */ /* 0x000fea000383ffff */
.L_x_79:
[----:B-1----:R-:W-:-:S07]  /*8570*/  MOV R0, UR4 ;  /* 0x0000000400007c02 */ /* 0x002fce0008000f00 */
.L_x_156:
[----:B-1----:R1:W2:Y:S02]  /*8580*/  SYNCS.PHASECHK.TRANS64.TRYWAIT P0, [R0+URZ], R2 ;  /* 0x00000002000075a7 */ /* 0x0022a400080011ff */
[----:B--2---:R-:W-:Y:S05]  /*8590*/  @!P0 NANOSLEEP.SYNCS 0x989680 ;  /* 0x009896800000895d */ /* 0x004fea0003900000 */
[----:B------:R-:W2:Y:S02]  /*85a0*/  @!P0 SYNCS.PHASECHK.TRANS64 P0, [R0+URZ], R2 ;  /* 0x00000002000085a7 */ /* 0x000ea400080010ff */
[----:B--2---:R-:W-:Y:S05]  /*85b0*/  @!P0 BRA `(.L_x_156) ;  /* 0xfffffffc00f08947 */ /* 0x004fea000383ffff */
[----:B------:R-:W-:Y:S05]  /*85c0*/  BRA `(.L_x_157) ;  /* 0xffffffbc00207947 */ /* 0x000fea000383ffff */
.L_x_80:
[----:B------:R-:W-:-:S07]  /*85d0*/  MOV R0, UR5 ;  /* 0x0000000500007c02 */ /* 0x000fce0008000f00 */
.L_x_158:
[----:B-1----:R1:W2:Y:S02]  /*85e0*/  SYNCS.PHASECHK.TRANS64.TRYWAIT P0, [R0+URZ], R3 ;  /* 0x00000003000075a7 */ /* 0x0022a400080011ff */
[----:B--2---:R-:W-:Y:S05]  /*85f0*/  @!P0 NANOSLEEP.SYNCS 0x989680 ;  /* 0x009896800000895d */ /* 0x004fea0003900000 */
[----:B------:R-:W2:Y:S02]  /*8600*/  @!P0 SYNCS.PHASECHK.TRANS64 P0, [R0+URZ], R3 ;  /* 0x00000003000085a7 */ /* 0x000ea400080010ff */
[----:B--2---:R-:W-:Y:S05]  /*8610*/  @!P0 BRA `(.L_x_158) ;  /* 0xfffffffc00f08947 */ /* 0x004fea000383ffff */
[----:B------:R-:W-:Y:S05]  /*8620*/  BRA `(.L_x_159) ;  /* 0xffffffbc002c7947 */ /* 0x000fea000383ffff */
.L_x_81:
[----:B------:R-:W-:-:S07]  /*8630*/  MOV R0, UR5 ;  /* 0x0000000500007c02 */ /* 0x000fce0008000f00 */
.L_x_160:
[----:B-1----:R1:W2:Y:S02]  /*8640*/  SYNCS.PHASECHK.TRANS64.TRYWAIT P0, [R0+URZ], R3 ;  /* 0x00000003000075a7 */ /* 0x0022a400080011ff */
[----:B--2---:R-:W-:Y:S05]  /*8650*/  @!P0 NANOSLEEP.SYNCS 0x989680 ;  /* 0x009896800000895d */ /* 0x004fea0003900000 */
[----:B------:R-:W2:Y:S02]  /*8660*/  @!P0 SYNCS.PHASECHK.TRANS64 P0, [R0+URZ], R3 ;  /* 0x00000003000085a7 */ /* 0x000ea400080010ff */
[----:B--2---:R-:W-:Y:S05]  /*8670*/  @!P0 BRA `(.L_x_160) ;  /* 0xfffffffc00f08947 */ /* 0x004fea000383ffff */
[----:B------:R-:W-:Y:S05]  /*8680*/  BRA `(.L_x_161) ;  /* 0xffffffbc00387947 */ /* 0x000fea000383ffff */
.L_x_84:
[----:B------:R-:W-:-:S07]  /*8690*/  MOV R0, UR41 ;  /* 0x0000002900007c02 */ /* 0x000fce0008000f00 */
.L_x_162:
[----:B-1----:R1:W2:Y:S02]  /*86a0*/  SYNCS.PHASECHK.TRANS64.TRYWAIT P1, [R0+URZ+0xf0], R2 ;  /* 0x0000f002000075a7 */ /* 0x0022a400080211ff */
[----:B--2---:R-:W-:Y:S05]  /*86b0*/  @!P1 NANOSLEEP.SYNCS 0x989680 ;  /* 0x009896800000995d */ /* 0x004fea0003900000 */
[----:B------:R-:W2:Y:S02]  /*86c0*/  @!P1 SYNCS.PHASECHK.TRANS64 P1, [R0+URZ+0xf0], R2 ;  /* 0x0000f002000095a7 */ /* 0x000ea400080210ff */
[----:B--2---:R-:W-:Y:S05]  /*86d0*/  @!P1 BRA `(.L_x_162) ;  /* 0xfffffffc00f09947 */ /* 0x004fea000383ffff */
[----:B------:R-:W-:Y:S05]  /*86e0*/  BRA `(.L_x_163) ;  /* 0xffffffbc00847947 */ /* 0x000fea000383ffff */
.L_x_89:
[----:B---3--:R3:W1:Y:S02]  /*86f0*/  SYNCS.PHASECHK.TRANS64.TRYWAIT P0, [R12+URZ+0x70], R0 ;  /* 0x000070000c0075a7 */ /* 0x00866400080011ff */
[----:B-1----:R-:W-:Y:S05]  /*8700*/  @!P0 NANOSLEEP.SYNCS 0x989680 ;  /* 0x009896800000895d */ /* 0x002fea0003900000 */
[----:B------:R-:W1:Y:S02]  /*8710*/  @!P0 SYNCS.PHASECHK.TRANS64 P0, [R12+URZ+0x70], R0 ;  /* 0x000070000c0085a7 */ /* 0x000e6400080010ff */
[----:B-1----:R-:W-:Y:S05]  /*8720*/  @!P0 BRA `(.L_x_89) ;  /* 0xfffffffc00f08947 */ /* 0x002fea000383ffff */
[----:B------:R-:W-:Y:S05]  /*8730*/  BRA `(.L_x_164) ;  /* 0xffffffc0009c7947 */ /* 0x000fea000383ffff */
.L_x_92:
[----:B-1----:R-:W-:Y:S07]  /*8740*/  MOV R0, UR29 ;  /* 0x0000001d00007c02 */ /* 0x002fee0008000f00 */
.L_x_165:
[----:B-1----:R1:W2:Y:S02]  /*8750*/  SYNCS.PHASECHK.TRANS64.TRYWAIT P2, [R0+URZ+0x68], R6 ;  /* 0x00006806000075a7 */ /* 0x0022a400080411ff */
[----:B--2---:R-:W-:Y:S05]  /*8760*/  @!P2 NANOSLEEP.SYNCS 0x989680 ;  /* 0x009896800000a95d */ /* 0x004fea0003900000 */
[----:B------:R-:W2:Y:S02]  /*8770*/  @!P2 SYNCS.PHASECHK.TRANS64 P2, [R0+URZ+0x68], R6 ;  /* 0x000068060000a5a7 */ /* 0x000ea400080410ff */
[----:B--2---:R-:W-:Y:S05]  /*8780*/  @!P2 BRA `(.L_x_165) ;  /* 0xfffffffc00f0a947 */ /* 0x004fea000383ffff */
[----:B------:R-:W-:Y:S05]  /*8790*/  BRA `(.L_x_91) ;  /* 0xffffffc800007947 */ /* 0x000fea000383ffff */
.L_x_95:
[----:B------:R-:W-:Y:S07]  /*87a0*/  MOV R0, UR4 ;  /* 0x0000000400007c02 */ /* 0x000fee0008000f00 */
.L_x_166:
[----:B-1----:R1:W2:Y:S02]  /*87b0*/  SYNCS.PHASECHK.TRANS64.TRYWAIT P0, [R0+URZ+0x48], R9 ;  /* 0x00004809000075a7 */ /* 0x0022a400080011ff */
[----:B--2---:R-:W-:Y:S05]  /*87c0*/  @!P0 NANOSLEEP.SYNCS 0x989680 ;  /* 0x009896800000895d */ /* 0x004fea0003900000 */
[----:B------:R-:W2:Y:S02]  /*87d0*/  @!P0 SYNCS.PHASECHK.TRANS64 P0, [R0+URZ+0x48], R9 ;  /* 0x00004809000085a7 */ /* 0x000ea400080010ff */
[----:B--2---:R-:W-:Y:S05]  /*87e0*/  @!P0 BRA `(.L_x_166) ;  /* 0xfffffffc00f08947 */ /* 0x004fea000383ffff */
[----:B------:R-:W-:Y:S05]  /*87f0*/  BRA `(.L_x_167) ;  /* 0xffffffc800607947 */ /* 0x000fea000383ffff */
.L_x_96:
[----:B------:R-:W-:Y:S07]  /*8800*/  MOV R0, UR5 ;  /* 0x0000000500007c02 */ /* 0x000fee0008000f00 */
.L_x_168:
[----:B-1----:R1:W2:Y:S02]  /*8810*/  SYNCS.PHASECHK.TRANS64.TRYWAIT P0, [R0+URZ+0x48], R6 ;  /* 0x00004806000075a7 */ /* 0x0022a400080011ff */
[----:B--2---:R-:W-:Y:S05]  /*8820*/  @!P0 NANOSLEEP.SYNCS 0x989680 ;  /* 0x009896800000895d */ /* 0x004fea0003900000 */
[----:B------:R-:W2:Y:S02]  /*8830*/  @!P0 SYNCS.PHASECHK.TRANS64 P0, [R0+URZ+0x48], R6 ;  /* 0x00004806000085a7 */ /* 0x000ea400080010ff */
[----:B--2---:R-:W-:Y:S05]  /*8840*/  @!P0 BRA `(.L_x_168) ;  /* 0xfffffffc00f08947 */ /* 0x004fea000383ffff */
[----:B------:R-:W-:Y:S05]  /*8850*/  BRA `(.L_x_169) ;  /* 0xffffffc800d87947 */ /* 0x000fea000383ffff */
.L_x_98:
[----:B------:R-:W-:-:S07]  /*8860*/  MOV R0, UR4 ;  /* 0x0000000400007c02 */ /* 0x000fce0008000f00 */
.L_x_170:
[----:B-1----:R1:W2:Y:S02]  /*8870*/  SYNCS.PHASECHK.TRANS64.TRYWAIT P0, [R0+URZ], R2 ;  /* 0x00000002000075a7 */ /* 0x0022a400080011ff */
[----:B--2---:R-:W-:Y:S05]  /*8880*/  @!P0 NANOSLEEP.SYNCS 0x989680 ;  /* 0x009896800000895d */ /* 0x004fea0003900000 */
[----:B------:R-:W2:Y:S02]  /*8890*/  @!P0 SYNCS.PHASECHK.TRANS64 P0, [R0+URZ], R2 ;  /* 0x00000002000085a7 */ /* 0x000ea400080010ff */
[----:B--2---:R-:W-:Y:S05]  /*88a0*/  @!P0 BRA `(.L_x_170) ;  /* 0xfffffffc00f08947 */ /* 0x004fea000383ffff */
[----:B------:R-:W-:Y:S05]  /*88b0*/  BRA `(.L_x_171) ;  /* 0xffffffcc00887947 */ /* 0x000fea000383ffff */
.L_x_99:
[----:B------:R-:W-:-:S07]  /*88c0*/  MOV R0, UR5 ;  /* 0x0000000500007c02 */ /* 0x000fce0008000f00 */
.L_x_172:
[----:B-1----:R1:W2:Y:S02]  /*88d0*/  SYNCS.PHASECHK.TRANS64.TRYWAIT P0, [R0+URZ], R2 ;  /* 0x00000002000075a7 */ /* 0x0022a400080011ff */
[----:B--2---:R-:W-:Y:S05]  /*88e0*/  @!P0 NANOSLEEP.SYNCS 0x989680 ;  /* 0x009896800000895d */ /* 0x004fea0003900000 */
[----:B------:R-:W2:Y:S02]  /*88f0*/  @!P0 SYNCS.PHASECHK.TRANS64 P0, [R0+URZ], R2 ;  /* 0x00000002000085a7 */ /* 0x000ea400080010ff */
[----:B--2---:R-:W-:Y:S05]  /*8900*/  @!P0 BRA `(.L_x_172) ;  /* 0xfffffffc00f08947 */ /* 0x004fea000383ffff */
[----:B------:R-:W-:Y:S05]  /*8910*/  BRA `(.L_x_173) ;  /* 0xffffffcc00947947 */ /* 0x000fea000383ffff */
.L_x_101:
[----:B-1----:R1:W2:Y:S02]  /*8920*/  SYNCS.PHASECHK.TRANS64.TRYWAIT P0, [R0+URZ+0x70], R2 ;  /* 0x00007002000075a7 */ /* 0x0022a400080011ff */
[----:B--2---:R-:W-:Y:S05]  /*8930*/  @!P0 NANOSLEEP.SYNCS 0x989680 ;  /* 0x009896800000895d */ /* 0x004fea0003900000 */
[----:B------:R-:W2:Y:S02]  /*8940*/  @!P0 SYNCS.PHASECHK.TRANS64 P0, [R0+URZ+0x70], R2 ;  /* 0x00007002000085a7 */ /* 0x000ea400080010ff */
[----:B--2---:R-:W-:Y:S05]  /*8950*/  @!P0 BRA `(.L_x_101) ;  /* 0xfffffffc00f08947 */ /* 0x004fea000383ffff */
[----:B------:R-:W-:Y:S05]  /*8960*/  BRA `(.L_x_174) ;  /* 0xffffffd000787947 */ /* 0x000fea000383ffff */
.L_x_111:
[----:B-1----:R1:W3:Y:S02]  /*8970*/  SYNCS.PHASECHK.TRANS64.TRYWAIT P1, [R0+URZ+0x30], R3 ;  /* 0x00003003000075a7 */ /* 0x0022e400080211ff */
[----:B---3--:R-:W-:Y:S05]  /*8980*/  @!P1 NANOSLEEP.SYNCS 0x989680 ;  /* 0x009896800000995d */ /* 0x008fea0003900000 */
[----:B------:R-:W3:Y:S02]  /*8990*/  @!P1 SYNCS.PHASECHK.TRANS64 P1, [R0+URZ+0x30], R3 ;  /* 0x00003003000095a7 */ /* 0x000ee400080210ff */
[----:B---3--:R-:W-:Y:S05]  /*89a0*/  @!P1 BRA `(.L_x_111) ;  /* 0xfffffffc00f09947 */ /* 0x008fea000383ffff */
[----:B------:R-:W-:Y:S05]  /*89b0*/  BRA `(.L_x_110) ;  /* 0xffffffe000007947 */ /* 0x000fea000383ffff */
.L_x_113:
[----:B-1----:R1:W4:Y:S02]  /*89c0*/  SYNCS.PHASECHK.TRANS64.TRYWAIT P0, [R53+URZ+0x90], R2 ;  /* 0x00009002350075a7 */ /* 0x00232400080011ff */
[----:B----4-:R-:W-:Y:S05]  /*89d0*/  @!P0 NANOSLEEP.SYNCS 0x989680 ;  /* 0x009896800000895d */ /* 0x010fea0003900000 */
[----:B------:R-:W4:Y:S02]  /*89e0*/  @!P0 SYNCS.PHASECHK.TRANS64 P0, [R53+URZ+0x90], R2 ;  /* 0x00009002350085a7 */ /* 0x000f2400080010ff */
[----:B----4-:R-:W-:Y:S05]  /*89f0*/  @!P0 BRA `(.L_x_113) ;  /* 0xfffffffc00f08947 */ /* 0x010fea000383ffff */
[----:B------:R-:W-:Y:S05]  /*8a00*/  BRA `(.L_x_112) ;  /* 0xffffffe000307947 */ /* 0x000fea000383ffff */
.L_x_124:
[----:B-1----:R1:W2:Y:S02]  /*8a10*/  SYNCS.PHASECHK.TRANS64.TRYWAIT P0, [R2+URZ+0x30], R68 ;  /* 0x00003044020075a7 */ /* 0x0022a400080011ff */
[----:B--2---:R-:W-:Y:S05]  /*8a20*/  @!P0 NANOSLEEP.SYNCS 0x989680 ;  /* 0x009896800000895d */ /* 0x004fea0003900000 */
[----:B------:R-:W2:Y:S02]  /*8a30*/  @!P0 SYNCS.PHASECHK.TRANS64 P0, [R2+URZ+0x30], R68 ;  /* 0x00003044020085a7 */ /* 0x000ea400080010ff */
[----:B--2---:R-:W-:Y:S05]  /*8a40*/  @!P0 BRA `(.L_x_124) ;  /* 0xfffffffc00f08947 */ /* 0x004fea000383ffff */
[----:B------:R-:W-:Y:S05]  /*8a50*/  BRA `(.L_x_123) ;  /* 0xffffffe800587947 */ /* 0x000fea000383ffff */
        .weak           $__internal_0_$__cuda_sm10x_tcgen05_guardrail_trap_col_being_dealloced_not_returned_by_alloc
        .type           $__internal_0_$__cuda_sm10x_tcgen05_guardrail_trap_col_being_dealloced_not_returned_by_alloc,@function
        .size           $__internal_0_$__cuda_sm10x_tcgen05_guardrail_trap_col_being_dealloced_not_returned_by_alloc,($__internal_1_$__cuda_sm10x_tcgen05_guardrail_trap_phase_invalid_during_alloc - $__internal_0_$__cuda_sm10x_tcgen05_guardrail_trap_col_being_dealloced_not_returned_by_alloc)
$__internal_0_$__cuda_sm10x_tcgen05_guardrail_trap_col_being_dealloced_not_returned_by_alloc:
[----:B------:R-:W-:Y:S05]  /*8a60*/  BPT.TRAP 0x1 ;  /* 0x000000040000795c */ /* 0x000fea0000300000 */
[----:B------:R-:W-:-:S04]  /*8a70*/  HFMA2 R3, -RZ, RZ, 0, 0 ;  /* 0x00000000ff037431 */ /* 0x000fc800000001ff */
[----:B------:R-:W-:Y:S05]  /*8a80*/  RET.REL.NODEC R2 `(_ZN7cutlass13device_kernelINS_4gemm6kernel13GemmUniversalIN4cute5tupleIJiiiiEEENS1_10collective13CollectiveMmaINS1_35MainloopSm100TmaUmmaWarpSpecializedILi3ELi2ELi4ENS5_IJNS4_1CILi2EEESB_NSA_ILi1EEEEEEEENS5_IJNSA_ILi128EEENSA_ILi64EEESF_EEENS_6half_tENS5_IJlSC_lEEESI_SJ_NS4_8TiledMMAINS4_8MMA_AtomIJNS4_26SM100_MMA_F16BF16_2x1SM_SSISI_SI_fLi128ELi64ELNS4_4UMMA5MajorE0ELSO_0ELNSN_7ScaleInE0ELSP_0EEEEEENS4_6LayoutINS5_IJSC_SC_SC_EEENS5_IJNSA_ILi0EEESU_SU_EEEEENS5_IJNS4_10UnderscoreESX_SX_EEEEENS4_28SM100_TMA_2SM_LOAD_MULTICASTENS4_14ComposedLayoutINS4_7SwizzleILi3ELi4ELi3EEENS4_18smem_ptr_flag_bitsILi16EEENSS_INS5_IJNSA_ILi8EEESG_EEENS5_IJSG_SC_EEEEEEEvNS4_8identityENS4_18SM100_TMA_2SM_LOADES1A_vS1B_EENS_8epilogue10collective18CollectiveEpilogueINS1E_23Sm100TmaWarpSpecializedILi3ELi2ELi16ELb1ELb0EEEJNS5_IJSG_SG_SF_EEENS5_IJNSS_ISG_SC_EENSS_INS5_IJNSA_ILi16EEESB_EEENS5_IJSC_NSA_ILi32EEEEEEEEEEESI_SJ_SI_SJ_NS1E_6fusion15FusionCallbacksIS1I_NS1R_17LinearCombinationISI_fSI_fLNS_15FloatRoundStyleE2EEES1J_S1Q_JEEENS4_5SM1004TMEM4LOAD26SM100_TMEM_LOAD_32dp32b16xENS4_13SM90_TMA_LOADENS11_INS12_ILi1ELi4ELi3EEES15_NSS_INS5_IJS16_S1L_EEENS5_IJS1L_SC_EEEEEEENS4_39AutoVectorizingCopyWithAssumedAlignmentILi128EEENS4_14SM90_TMA_STOREES26_S28_S28_EEEvvEEEEvNT_6ParamsE) ;  /* 0xffffff74025c7950 */ /* 0x000fea0003c3ffff */
        .weak           $__internal_1_$__cuda_sm10x_tcgen05_guardrail_trap_phase_invalid_during_alloc
        .type           $__internal_1_$__cuda_sm10x_tcgen05_guardrail_trap_phase_invalid_during_alloc,@function
        .size           $__internal_1_$__cuda_sm10x_tcgen05_guardrail_trap_phase_invalid_during_alloc,($__internal_2_$__cuda_sm10x_tcgen05_guardrail_trap_unallocated_columns_being_dealloced - $__internal_1_$__cuda_sm10x_tcgen05_guardrail_trap_phase_invalid_during_alloc)
$__internal_1_$__cuda_sm10x_tcgen05_guardrail_trap_phase_invalid_during_alloc:
[----:B------:R-:W-:Y:S05]  /*8a90*/  BPT.TRAP 0x1 ;  /* 0x000000040000795c */ /* 0x000fea0000300000 */
[----:B------:R-:W-:-:S04]  /*8aa0*/  MOV R5, 0x0 ;  /* 0x0000000000057802 */ /* 0x000fc80000000f00 */
[----:B------:R-:W-:Y:S05]  /*8ab0*/  RET.REL.NODEC R4 `(_ZN7cutlass13device_kernelINS_4gemm6kernel13GemmUniversalIN4cute5tupleIJiiiiEEENS1_10collective13CollectiveMmaINS1_35MainloopSm100TmaUmmaWarpSpecializedILi3ELi2ELi4ENS5_IJNS4_1CILi2EEESB_NSA_ILi1EEEEEEEENS5_IJNSA_ILi128EEENSA_ILi64EEESF_EEENS_6half_tENS5_IJlSC_lEEESI_SJ_NS4_8TiledMMAINS4_8MMA_AtomIJNS4_26SM100_MMA_F16BF16_2x1SM_SSISI_SI_fLi128ELi64ELNS4_4UMMA5MajorE0ELSO_0ELNSN_7ScaleInE0ELSP_0EEEEEENS4_6LayoutINS5_IJSC_SC_SC_EEENS5_IJNSA_ILi0EEESU_SU_EEEEENS5_IJNS4_10UnderscoreESX_SX_EEEEENS4_28SM100_TMA_2SM_LOAD_MULTICASTENS4_14ComposedLayoutINS4_7SwizzleILi3ELi4ELi3EEENS4_18smem_ptr_flag_bitsILi16EEENSS_INS5_IJNSA_ILi8EEESG_EEENS5_IJSG_SC_EEEEEEEvNS4_8identityENS4_18SM100_TMA_2SM_LOADES1A_vS1B_EENS_8epilogue10collective18CollectiveEpilogueINS1E_23Sm100TmaWarpSpecializedILi3ELi2ELi16ELb1ELb0EEEJNS5_IJSG_SG_SF_EEENS5_IJNSS_ISG_SC_EENSS_INS5_IJNSA_ILi16EEESB_EEENS5_IJSC_NSA_ILi32EEEEEEEEEEESI_SJ_SI_SJ_NS1E_6fusion15FusionCallbacksIS1I_NS1R_17LinearCombinationISI_fSI_fLNS_15FloatRoundStyleE2EEES1J_S1Q_JEEENS4_5SM1004TMEM4LOAD26SM100_TMEM_LOAD_32dp32b16xENS4_13SM90_TMA_LOADENS11_INS12_ILi1ELi4ELi3EEES15_NSS_INS5_IJS16_S1L_EEENS5_IJS1L_SC_EEEEEEENS4_39AutoVectorizingCopyWithAssumedAlignmentILi128EEENS4_14SM90_TMA_STOREES26_S28_S28_EEEvvEEEEvNT_6ParamsE) ;  /* 0xffffff7404507950 */ /* 0x000fea0003c3ffff */
        .weak           $__internal_2_$__cuda_sm10x_tcgen05_guardrail_trap_unallocated_columns_being_dealloced
        .type           $__internal_2_$__cuda_sm10x_tcgen05_guardrail_trap_unallocated_columns_being_dealloced,@function
        .size           $__internal_2_$__cuda_sm10x_tcgen05_guardrail_trap_unallocated_columns_being_dealloced,(.L_x_176 - $__internal_2_$__cuda_sm10x_tcgen05_guardrail_trap_unallocated_columns_being_dealloced)
$__internal_2_$__cuda_sm10x_tcgen05_guardrail_trap_unallocated_columns_being_dealloced:
[----:B------:R-:W-:Y:S05]  /*8ac0*/  BPT.TRAP 0x1 ;  /* 0x000000040000795c */ /* 0x000fea0000300000 */
[----:B------:R-:W-:-:S04]  /*8ad0*/  HFMA2 R3, -RZ, RZ, 0, 0 ;  /* 0x00000000ff037431 */ /* 0x000fc800000001ff */
[----:B------:R-:W-:Y:S05]  /*8ae0*/  RET.REL.NODEC R2 `(_ZN7cutlass13device_kernelINS_4gemm6kernel13GemmUniversalIN4cute5tupleIJiiiiEEENS1_10collective13CollectiveMmaINS1_35MainloopSm100TmaUmmaWarpSpecializedILi3ELi2ELi4ENS5_IJNS4_1CILi2EEESB_NSA_ILi1EEEEEEEENS5_IJNSA_ILi128EEENSA_ILi64EEESF_EEENS_6half_tENS5_IJlSC_lEEESI_SJ_NS4_8TiledMMAINS4_8MMA_AtomIJNS4_26SM100_MMA_F16BF16_2x1SM_SSISI_SI_fLi128ELi64ELNS4_4UMMA5MajorE0ELSO_0ELNSN_7ScaleInE0ELSP_0EEEEEENS4_6LayoutINS5_IJSC_SC_SC_EEENS5_IJNSA_ILi0EEESU_SU_EEEEENS5_IJNS4_10UnderscoreESX_SX_EEEEENS4_28SM100_TMA_2SM_LOAD_MULTICASTENS4_14ComposedLayoutINS4_7SwizzleILi3ELi4ELi3EEENS4_18smem_ptr_flag_bitsILi16EEENSS_INS5_IJNSA_ILi8EEESG_EEENS5_IJSG_SC_EEEEEEEvNS4_8identityENS4_18SM100_TMA_2SM_LOADES1A_vS1B_EENS_8epilogue10collective18CollectiveEpilogueINS1E_23Sm100TmaWarpSpecializedILi3ELi2ELi16ELb1ELb0EEEJNS5_IJSG_SG_SF_EEENS5_IJNSS_ISG_SC_EENSS_INS5_IJNSA_ILi16EEESB_EEENS5_IJSC_NSA_ILi32EEEEEEEEEEESI_SJ_SI_SJ_NS1E_6fusion15FusionCallbacksIS1I_NS1R_17LinearCombinationISI_fSI_fLNS_15FloatRoundStyleE2EEES1J_S1Q_JEEENS4_5SM1004TMEM4LOAD26SM100_TMEM_LOAD_32dp32b16xENS4_13SM90_TMA_LOADENS11_INS12_ILi1ELi4ELi3EEES15_NSS_INS5_IJS16_S1L_EEENS5_IJS1L_SC_EEEEEEENS4_39AutoVectorizingCopyWithAssumedAlignmentILi128EEENS4_14SM90_TMA_STOREES26_S28_S28_EEEvvEEEEvNT_6ParamsE) ;  /* 0xffffff7402447950 */ /* 0x000fea0003c3ffff */
.L_x_175:
[----:B------:R-:W-:-:S00]  /*8af0*/  BRA `(.L_x_175) ;  /* 0xfffffffc00fc7947 */ /* 0x000fc0000383ffff */
[----:B------:R-:W-:-:S00]  /*8b00*/  NOP ;  /* 0x0000000000007918 */ /* 0x000fc00000000000 */
[----:B------:R-:W-:-:S00]  /*8b10*/  NOP ;  /* 0x0000000000007918 */ /* 0x000fc00000000000 */
[----:B------:R-:W-:-:S00]  /*8b20*/  NOP ;  /* 0x0000000000007918 */ /* 0x000fc00000000000 */
[----:B------:R-:W-:-:S00]  /*8b30*/  NOP ;  /* 0x0000000000007918 */ /* 0x000fc00000000000 */
[----:B------:R-:W-:-:S00]  /*8b40*/  NOP ;  /* 0x0000000000007918 */ /* 0x000fc00000000000 */
[----:B------:R-:W-:-:S00]  /*8b50*/  NOP ;  /* 0x0000000000007918 */ /* 0x000fc00000000000 */
[----:B------:R-:W-:-:S00]  /*8b60*/  NOP ;  /* 0x0000000000007918 */ /* 0x000fc00000000000 */
[----:B------:R-:W-:-:S00]  /*8b70*/  NOP ;  /* 0x0000000000007918 */ /* 0x000fc00000000000 */
.L_x_176:


//--------------------- .nv.global.init           --------------------------
	.section	.nv.global.init,"aw",@progbits
.nv.global.init:
	.type		$str$27,@object
	.size		$str$27,($str$28 - $str$27)
$str$27:
        /*0000*/ 	.byte	0x28, 0x61, 0x64, 0x64, 0x72, 0x65, 0x73, 0x73, 0x20, 0x26, 0x20, 0x6d, 0x61, 0x73, 0x6b, 0x29
        /*0010*/ 	.byte	0x20, 0x3d, 0x3d, 0x20, 0x30, 0x00
	.type		$str$28,@object
	.size		$str$28,($str$26 - $str$28)
$str$28:
        /*0016*/ 	.byte	0x2f, 0x74, 0x6d, 0x70, 0x2f, 0x63, 0x75, 0x74, 0x6c, 0x61, 0x73, 0x73, 0x5f, 0x73, 0x77, 0x65
        /*0026*/ 	.byte	0x65, 0x70, 0x5f, 0x73, 0x72, 0x63, 0x2f, 0x69, 0x6e, 0x63, 0x6c, 0x75, 0x64, 0x65, 0x2f, 0x63
        /*0036*/ 	.byte	0x75, 0x74, 0x65, 0x2f, 0x70, 0x6f, 0x69, 0x6e, 0x74, 0x65, 0x72, 0x5f, 0x66, 0x6c, 0x61, 0x67
        /*0046*/ 	.byte	0x67, 0x65, 0x64, 0x2e, 0x68, 0x70, 0x70, 0x00
	.type		$str$26,@object
	.size		$str$26,($str$25 - $str$26)
$str$26:
        /*004e*/ 	.byte	0x2f, 0x74, 0x6d, 0x70, 0x2f, 0x63, 0x75, 0x74, 0x6c, 0x61, 0x73, 0x73, 0x5f, 0x73, 0x77, 0x65
        /*005e*/ 	.byte	0x65, 0x70, 0x5f, 0x73, 0x72, 0x63, 0x2f, 0x69, 0x6e, 0x63, 0x6c, 0x75, 0x64, 0x65, 0x2f, 0x63
        /*006e*/ 	.byte	0x75, 0x74, 0x65, 0x2f, 0x61, 0x74, 0x6f, 0x6d, 0x2f, 0x63, 0x6f, 0x70, 0x79, 0x5f, 0x74, 0x72
        /*007e*/ 	.byte	0x61, 0x69, 0x74, 0x73, 0x5f, 0x73, 0x6d, 0x31, 0x30, 0x30, 0x2e, 0x68, 0x70, 0x70, 0x00
	.type		$str$25,@object
	.size		$str$25,(__unnamed_1 - $str$25)
$str$25:
        /*008d*/ 	.byte	0x28, 0x28, 0x75, 0x69, 0x6e, 0x74, 0x33, 0x32, 0x5f, 0x74, 0x28, 0x74, 0x68, 0x72, 0x65, 0x61
        /*009d*/ 	.byte	0x64, 0x49, 0x64, 0x78, 0x2e, 0x78, 0x29, 0x20, 0x2f, 0x20, 0x33, 0x32, 0x29, 0x20, 0x25, 0x20
        /*00ad*/ 	.byte	0x34, 0x29, 0x20, 0x3d, 0x3d, 0x20, 0x28, 0x28, 0x28, 0x74, 0x6d, 0x65, 0x6d, 0x5f, 0x61, 0x64
        /*00bd*/ 	.byte	0x64, 0x72, 0x20, 0x3e, 0x3e, 0x20, 0x31, 0x36, 0x29, 0x20, 0x2f, 0x20, 0x33, 0x32, 0x29, 0x20
        /*00cd*/ 	.byte	0x25, 0x20, 0x34, 0x29, 0x00
	.type		__unnamed_1,@object
	.size		__unnamed_1,(__unnamed_2 - __unnamed_1)
__unnamed_1:
        /*00d2*/ 	.byte	0x61, 0x75, 0x74, 0x6f, 0x20, 0x63, 0x75, 0x74, 0x65, 0x3a, 0x3a, 0x61, 0x73, 0x5f, 0x70, 0x6f
        /* <DEDUP_REMOVED lines=24> */
        /*0262*/ 	.byte	0x34, 0x38, 0x3e, 0x3e, 0x3e, 0x3e, 0x5d, 0x00
	.type		__unnamed_2,@object
	.size		__unnamed_2,(.L_2 - __unnamed_2)
__unnamed_2:
        /* <DEDUP_REMOVED lines=40> */
        /*04ea*/ 	.byte	0x3a, 0x3a, 0x43, 0x3c, 0x30, 0x3e, 0x3e, 0x3e, 0x3e, 0x5d, 0x00
.L_2:


//--------------------- .nv.shared._ZN7cutlass13device_kernelINS_4gemm6kernel13GemmUniversalIN4cute5tupleIJiiiiEEENS1_10collective13CollectiveMmaINS1_35MainloopSm100TmaUmmaWarpSpecializedILi3ELi2ELi4ENS5_IJNS4_1CILi2EEESB_NSA_ILi1EEEEEEEENS5_IJNSA_ILi128EEENSA_ILi64EEESF_EEENS_6half_tENS5_IJlSC_lEEESI_SJ_NS4_8TiledMMAINS4_8MMA_AtomIJNS4_26SM100_MMA_F16BF16_2x1SM_SSISI_SI_fLi128ELi64ELNS4_4UMMA5MajorE0ELSO_0ELNSN_7ScaleInE0ELSP_0EEEEEENS4_6LayoutINS5_IJSC_SC_SC_EEENS5_IJNSA_ILi0EEESU_SU_EEEEENS5_IJNS4_10UnderscoreESX_SX_EEEEENS4_28SM100_TMA_2SM_LOAD_MULTICASTENS4_14ComposedLayoutINS4_7SwizzleILi3ELi4ELi3EEENS4_18smem_ptr_flag_bitsILi16EEENSS_INS5_IJNSA_ILi8EEESG_EEENS5_IJSG_SC_EEEEEEEvNS4_8identityENS4_18SM100_TMA_2SM_LOADES1A_vS1B_EENS_8epilogue10collective18CollectiveEpilogueINS1E_23Sm100TmaWarpSpecializedILi3ELi2ELi16ELb1ELb0EEEJNS5_IJSG_SG_SF_EEENS5_IJNSS_ISG_SC_EENSS_INS5_IJNSA_ILi16EEESB_EEENS5_IJSC_NSA_ILi32EEEEEEEEEEESI_SJ_SI_SJ_NS1E_6fusion15FusionCallbacksIS1I_NS1R_17LinearCombinationISI_fSI_fLNS_15FloatRoundStyleE2EEES1J_S1Q_JEEENS4_5SM1004TMEM4LOAD26SM100_TMEM_LOAD_32dp32b16xENS4_13SM90_TMA_LOADENS11_INS12_ILi1ELi4ELi3EEES15_NSS_INS5_IJS16_S1L_EEENS5_IJS1L_SC_EEEEEEENS4_39AutoVectorizingCopyWithAssumedAlignmentILi128EEENS4_14SM90_TMA_STOREES26_S28_S28_EEEvvEEEEvNT_6ParamsE --------------------------
	.section	.nv.shared._ZN7cutlass13device_kernelINS_4gemm6kernel13GemmUniversalIN4cute5tupleIJiiiiEEENS1_10collective13CollectiveMmaINS1_35MainloopSm100TmaUmmaWarpSpecializedILi3ELi2ELi4ENS5_IJNS4_1CILi2EEESB_NSA_ILi1EEEEEEEENS5_IJNSA_ILi128EEENSA_ILi64EEESF_EEENS_6half_tENS5_IJlSC_lEEESI_SJ_NS4_8TiledMMAINS4_8MMA_AtomIJNS4_26SM100_MMA_F16BF16_2x1SM_SSISI_SI_fLi128ELi64ELNS4_4UMMA5MajorE0ELSO_0ELNSN_7ScaleInE0ELSP_0EEEEEENS4_6LayoutINS5_IJSC_SC_SC_EEENS5_IJNSA_ILi0EEESU_SU_EEEEENS5_IJNS4_10UnderscoreESX_SX_EEEEENS4_28SM100_TMA_2SM_LOAD_MULTICASTENS4_14ComposedLayoutINS4_7SwizzleILi3ELi4ELi3EEENS4_18smem_ptr_flag_bitsILi16EEENSS_INS5_IJNSA_ILi8EEESG_EEENS5_IJSG_SC_EEEEEEEvNS4_8identityENS4_18SM100_TMA_2SM_LOADES1A_vS1B_EENS_8epilogue10collective18CollectiveEpilogueINS1E_23Sm100TmaWarpSpecializedILi3ELi2ELi16ELb1ELb0EEEJNS5_IJSG_SG_SF_EEENS5_IJNSS_ISG_SC_EENSS_INS5_IJNSA_ILi16EEESB_EEENS5_IJSC_NSA_ILi32EEEEEEEEEEESI_SJ_SI_SJ_NS1E_6fusion15FusionCallbacksIS1I_NS1R_17LinearCombinationISI_fSI_fLNS_15FloatRoundStyleE2EEES1J_S1Q_JEEENS4_5SM1004TMEM4LOAD26SM100_TMEM_LOAD_32dp32b16xENS4_13SM90_TMA_LOADENS11_INS12_ILi1ELi4ELi3EEES15_NSS_INS5_IJS16_S1L_EEENS5_IJS1L_SC_EEEEEEENS4_39AutoVectorizingCopyWithAssumedAlignmentILi128EEENS4_14SM90_TMA_STOREES26_S28_S28_EEEvvEEEEvNT_6ParamsE,"aw",@nobits
	.sectionflags	@""
	.align	16
	.zero		1024


//--------------------- .nv.shared.reserved.0     --------------------------
	.section	.nv.shared.reserved.0,"aw",@nobits
	.weak		__nv_reservedSMEM_offset_0_alias
	.size		__nv_reservedSMEM_offset_0_alias, 0, 64
	.other		__nv_reservedSMEM_offset_0_alias,@"STO_CUDA_RESERVED_SHARED STV_DEFAULT"
__nv_reservedSMEM_offset_0_alias:
	.zero		0
.nv.shared.reserved.0:
	.zero		64
	.weak		__nv_reservedSMEM_tcgen05_partition
	.type		__nv_reservedSMEM_tcgen05_partition,@object
	.size		__nv_reservedSMEM_tcgen05_partition,(.L_0 - __nv_reservedSMEM_tcgen05_partition)
__nv_reservedSMEM_tcgen05_partition:
	.zero		32
.L_0:


//--------------------- .nv.global                --------------------------
	.section	.nv.global,"aw",@nobits
.nv.global:
	.type		_ZN39_INTERNAL_1385e431_4_k_cu_bbd61304_72034cute1_E,@object
	.size		_ZN39_INTERNAL_1385e431_4_k_cu_bbd61304_72034cute1_E,(_ZN39_INTERNAL_1385e431_4_k_cu_bbd61304_72034cuda3std3__45__cpo6cbeginE - _ZN39_INTERNAL_1385e431_4_k_cu_bbd61304_72034cute1_E)
_ZN39_INTERNAL_1385e431_4_k_cu_bbd61304_72034cute1_E:
	.zero		1
	.type		_ZN39_INTERNAL_1385e431_4_k_cu_bbd61304_72034cuda3std3__45__cpo6cbeginE,@object
	.size		_ZN39_INTERNAL_1385e431_4_k_cu_bbd61304_72034cuda3std3__45__cpo6cbeginE,(_ZN39_INTERNAL_1385e431_4_k_cu_bbd61304_72034cuda3std3__48in_placeE - _ZN39_INTERNAL_1385e431_4_k_cu_bbd61304_72034cuda3std3__45__cpo6cbeginE)
_ZN39_INTERNAL_1385e431_4_k_cu_bbd61304_72034cuda3std3__45__cpo6cbeginE:
	.zero		1
	.type		_ZN39_INTERNAL_1385e431_4_k_cu_bbd61304_72034cuda3std3__48in_placeE,@object
	.size		_ZN39_INTERNAL_1385e431_4_k_cu_bbd61304_72034cuda3std3__48in_placeE,(_ZN39_INTERNAL_1385e431_4_k_cu_bbd61304_72034cuda3std6ranges3__45__cpo9iter_moveE - _ZN39_INTERNAL_1385e431_4_k_cu_bbd61304_72034cuda3std3__48in_placeE)
_ZN39_INTERNAL_1385e431_4_k_cu_bbd61304_72034cuda3std3__48in_placeE:
	.zero		1
	.type		_ZN39_INTERNAL_1385e431_4_k_cu_bbd61304_72034cuda3std6ranges3__45__cpo9iter_moveE,@object
	.size		_ZN39_INTERNAL_1385e431_4_k_cu_bbd61304_72034cuda3std6ranges3__45__cpo9iter_moveE,(_ZN39_INTERNAL_1385e431_4_k_cu_bbd61304_72034cuda3std3__45__cpo5beginE - _ZN39_INTERNAL_1385e431_4_k_cu_bbd61304_72034cuda3std6ranges3__45__cpo9iter_moveE)
_ZN39_INTERNAL_1385e431_4_k_cu_bbd61304_72034cuda3std6ranges3__45__cpo9iter_moveE:
	.zero		1
	.type		_ZN39_INTERNAL_1385e431_4_k_cu_bbd61304_72034cuda3std3__45__cpo5beginE,@object
	.size		_ZN39_INTERNAL_1385e431_4_k_cu_bbd61304_72034cuda3std3__45__cpo5beginE,(_ZN39_INTERNAL_1385e431_4_k_cu_bbd61304_72034cuda3std3__441_GLOBAL__N__1385e431_4_k_cu_bbd61304_72036ignoreE - _ZN39_INTERNAL_1385e431_4_k_cu_bbd61304_72034cuda3std3__45__cpo5beginE)
_ZN39_INTERNAL_1385e431_4_k_cu_bbd61304_72034cuda3std3__45__cpo5beginE:
	.zero		1
	.type		_ZN39_INTERNAL_1385e431_4_k_cu_bbd61304_72034cuda3std3__441_GLOBAL__N__1385e431_4_k_cu_bbd61304_72036ignoreE,@object
	.size		_ZN39_INTERNAL_1385e431_4_k_cu_bbd61304_72034cuda3std3__441_GLOBAL__N__1385e431_4_k_cu_bbd61304_72036ignoreE,(_ZN39_INTERNAL_1385e431_4_k_cu_bbd61304_72034cute7productE - _ZN39_INTERNAL_1385e431_4_k_cu_bbd61304_72034cuda3std3__441_GLOBAL__N__1385e431_4_k_cu_bbd61304_72036ignoreE)
_ZN39_INTERNAL_1385e431_4_k_cu_bbd61304_72034cuda3std3__441_GLOBAL__N__1385e431_4_k_cu_bbd61304_72036ignoreE:
	.zero		1
	.type		_ZN39_INTERNAL_1385e431_4_k_cu_bbd61304_72034cute7productE,@object
	.size		_ZN39_INTERNAL_1385e431_4_k_cu_bbd61304_72034cute7productE,(_ZN39_INTERNAL_1385e431_4_k_cu_bbd61304_72034cuda3std3__45__cpo3endE - _ZN39_INTERNAL_1385e431_4_k_cu_bbd61304_72034cute7productE)
_ZN39_INTERNAL_1385e431_4_k_cu_bbd61304_72034cute7productE:
	.zero		1
	.type		_ZN39_INTERNAL_1385e431_4_k_cu_bbd61304_72034cuda3std3__45__cpo3endE,@object
	.size		_ZN39_INTERNAL_1385e431_4_k_cu_bbd61304_72034cuda3std3__45__cpo3endE,(_ZN39_INTERNAL_1385e431_4_k_cu_bbd61304_72034cuda3std3__419piecewise_constructE - _ZN39_INTERNAL_1385e431_4_k_cu_bbd61304_72034cuda3std3__45__cpo3endE)
_ZN39_INTERNAL_1385e431_4_k_cu_bbd61304_72034cuda3std3__45__cpo3endE:
	.zero		1
	.type		_ZN39_INTERNAL_1385e431_4_k_cu_bbd61304_72034cuda3std3__419piecewise_constructE,@object
	.size		_ZN39_INTERNAL_1385e431_4_k_cu_bbd61304_72034cuda3std3__419piecewise_constructE,(_ZN39_INTERNAL_1385e431_4_k_cu_bbd61304_72034cuda3std3__45__cpo4cendE - _ZN39_INTERNAL_1385e431_4_k_cu_bbd61304_72034cuda3std3__419piecewise_constructE)
_ZN39_INTERNAL_1385e431_4_k_cu_bbd61304_72034cuda3std3__419piecewise_constructE:
	.zero		1
	.type		_ZN39_INTERNAL_1385e431_4_k_cu_bbd61304_72034cuda3std3__45__cpo4cendE,@object
	.size		_ZN39_INTERNAL_1385e431_4_k_cu_bbd61304_72034cuda3std3__45__cpo4cendE,(_ZN39_INTERNAL_1385e431_4_k_cu_bbd61304_72034cuda3std6ranges3__45__cpo4swapE - _ZN39_INTERNAL_1385e431_4_k_cu_bbd61304_72034cuda3std3__45__cpo4cendE)
_ZN39_INTERNAL_1385e431_4_k_cu_bbd61304_72034cuda3std3__45__cpo4cendE:
	.zero		1
	.type		_ZN39_INTERNAL_1385e431_4_k_cu_bbd61304_72034cuda3std6ranges3__45__cpo4swapE,@object
	.size		_ZN39_INTERNAL_1385e431_4_k_cu_bbd61304_72034cuda3std6ranges3__45__cpo4swapE,(.L_10 - _ZN39_INTERNAL_1385e431_4_k_cu_bbd61304_72034cuda3std6ranges3__45__cpo4swapE)
_ZN39_INTERNAL_1385e431_4_k_cu_bbd61304_72034cuda3std6ranges3__45__cpo4swapE:
	.zero		1
.L_10:


//--------------------- .nv.constant0._ZN7cutlass13device_kernelINS_4gemm6kernel13GemmUniversalIN4cute5tupleIJiiiiEEENS1_10collective13CollectiveMmaINS1_35MainloopSm100TmaUmmaWarpSpecializedILi3ELi2ELi4ENS5_IJNS4_1CILi2EEESB_NSA_ILi1EEEEEEEENS5_IJNSA_ILi128EEENSA_ILi64EEESF_EEENS_6half_tENS5_IJlSC_lEEESI_SJ_NS4_8TiledMMAINS4_8MMA_AtomIJNS4_26SM100_MMA_F16BF16_2x1SM_SSISI_SI_fLi128ELi64ELNS4_4UMMA5MajorE0ELSO_0ELNSN_7ScaleInE0ELSP_0EEEEEENS4_6LayoutINS5_IJSC_SC_SC_EEENS5_IJNSA_ILi0EEESU_SU_EEEEENS5_IJNS4_10UnderscoreESX_SX_EEEEENS4_28SM100_TMA_2SM_LOAD_MULTICASTENS4_14ComposedLayoutINS4_7SwizzleILi3ELi4ELi3EEENS4_18smem_ptr_flag_bitsILi16EEENSS_INS5_IJNSA_ILi8EEESG_EEENS5_IJSG_SC_EEEEEEEvNS4_8identityENS4_18SM100_TMA_2SM_LOADES1A_vS1B_EENS_8epilogue10collective18CollectiveEpilogueINS1E_23Sm100TmaWarpSpecializedILi3ELi2ELi16ELb1ELb0EEEJNS5_IJSG_SG_SF_EEENS5_IJNSS_ISG_SC_EENSS_INS5_IJNSA_ILi16EEESB_EEENS5_IJSC_NSA_ILi32EEEEEEEEEEESI_SJ_SI_SJ_NS1E_6fusion15FusionCallbacksIS1I_NS1R_17LinearCombinationISI_fSI_fLNS_15FloatRoundStyleE2EEES1J_S1Q_JEEENS4_5SM1004TMEM4LOAD26SM100_TMEM_LOAD_32dp32b16xENS4_13SM90_TMA_LOADENS11_INS12_ILi1ELi4ELi3EEES15_NSS_INS5_IJS16_S1L_EEENS5_IJS1L_SC_EEEEEEENS4_39AutoVectorizingCopyWithAssumedAlignmentILi128EEENS4_14SM90_TMA_STOREES26_S28_S28_EEEvvEEEEvNT_6ParamsE --------------------------
	.section	.nv.constant0._ZN7cutlass13device_kernelINS_4gemm6kernel13GemmUniversalIN4cute5tupleIJiiiiEEENS1_10collective13CollectiveMmaINS1_35MainloopSm100TmaUmmaWarpSpecializedILi3ELi2ELi4ENS5_IJNS4_1CILi2EEESB_NSA_ILi1EEEEEEEENS5_IJNSA_ILi128EEENSA_ILi64EEESF_EEENS_6half_tENS5_IJlSC_lEEESI_SJ_NS4_8TiledMMAINS4_8MMA_AtomIJNS4_26SM100_MMA_F16BF16_2x1SM_SSISI_SI_fLi128ELi64ELNS4_4UMMA5MajorE0ELSO_0ELNSN_7ScaleInE0ELSP_0EEEEEENS4_6LayoutINS5_IJSC_SC_SC_EEENS5_IJNSA_ILi0EEESU_SU_EEEEENS5_IJNS4_10UnderscoreESX_SX_EEEEENS4_28SM100_TMA_2SM_LOAD_MULTICASTENS4_14ComposedLayoutINS4_7SwizzleILi3ELi4ELi3EEENS4_18smem_ptr_flag_bitsILi16EEENSS_INS5_IJNSA_ILi8EEESG_EEENS5_IJSG_SC_EEEEEEEvNS4_8identityENS4_18SM100_TMA_2SM_LOADES1A_vS1B_EENS_8epilogue10collective18CollectiveEpilogueINS1E_23Sm100TmaWarpSpecializedILi3ELi2ELi16ELb1ELb0EEEJNS5_IJSG_SG_SF_EEENS5_IJNSS_ISG_SC_EENSS_INS5_IJNSA_ILi16EEESB_EEENS5_IJSC_NSA_ILi32EEEEEEEEEEESI_SJ_SI_SJ_NS1E_6fusion15FusionCallbacksIS1I_NS1R_17LinearCombinationISI_fSI_fLNS_15FloatRoundStyleE2EEES1J_S1Q_JEEENS4_5SM1004TMEM4LOAD26SM100_TMEM_LOAD_32dp32b16xENS4_13SM90_TMA_LOADENS11_INS12_ILi1ELi4ELi3EEES15_NSS_INS5_IJS16_S1L_EEENS5_IJS1L_SC_EEEEEEENS4_39AutoVectorizingCopyWithAssumedAlignmentILi128EEENS4_14SM90_TMA_STOREES26_S28_S28_EEEvvEEEEvNT_6ParamsE,"a",@progbits
	.sectionflags	@""
	.align	4
.nv.constant0._ZN7cutlass13device_kernelINS_4gemm6kernel13GemmUniversalIN4cute5tupleIJiiiiEEENS1_10collective13CollectiveMmaINS1_35MainloopSm100TmaUmmaWarpSpecializedILi3ELi2ELi4ENS5_IJNS4_1CILi2EEESB_NSA_ILi1EEEEEEEENS5_IJNSA_ILi128EEENSA_ILi64EEESF_EEENS_6half_tENS5_IJlSC_lEEESI_SJ_NS4_8TiledMMAINS4_8MMA_AtomIJNS4_26SM100_MMA_F16BF16_2x1SM_SSISI_SI_fLi128ELi64ELNS4_4UMMA5MajorE0ELSO_0ELNSN_7ScaleInE0ELSP_0EEEEEENS4_6LayoutINS5_IJSC_SC_SC_EEENS5_IJNSA_ILi0EEESU_SU_EEEEENS5_IJNS4_10UnderscoreESX_SX_EEEEENS4_28SM100_TMA_2SM_LOAD_MULTICASTENS4_14ComposedLayoutINS4_7SwizzleILi3ELi4ELi3EEENS4_18smem_ptr_flag_bitsILi16EEENSS_INS5_IJNSA_ILi8EEESG_EEENS5_IJSG_SC_EEEEEEEvNS4_8identityENS4_18SM100_TMA_2SM_LOADES1A_vS1B_EENS_8epilogue10collective18CollectiveEpilogueINS1E_23Sm100TmaWarpSpecializedILi3ELi2ELi16ELb1ELb0EEEJNS5_IJSG_SG_SF_EEENS5_IJNSS_ISG_SC_EENSS_INS5_IJNSA_ILi16EEESB_EEENS5_IJSC_NSA_ILi32EEEEEEEEEEESI_SJ_SI_SJ_NS1E_6fusion15FusionCallbacksIS1I_NS1R_17LinearCombinationISI_fSI_fLNS_15FloatRoundStyleE2EEES1J_S1Q_JEEENS4_5SM1004TMEM4LOAD26SM100_TMEM_LOAD_32dp32b16xENS4_13SM90_TMA_LOADENS11_INS12_ILi1ELi4ELi3EEES15_NSS_INS5_IJS16_S1L_EEENS5_IJS1L_SC_EEEEEEENS4_39AutoVectorizingCopyWithAssumedAlignmentILi128EEENS4_14SM90_TMA_STOREES26_S28_S28_EEEvvEEEEvNT_6ParamsE:
	.zero		2944


//--------------------- SYMBOLS --------------------------

	.type		.nv.reservedSmem.offset0,@object
	.size		.nv.reservedSmem.offset0,0x4
	.type		.nv.reservedSmem.cap,@object
	.size		.nv.reservedSmem.cap,0x4
	.type		__assertfail,@function
